	.target	sm_90a

	.elftype	@"ET_EXEC"


//--------------------- .note.nv.tkinfo           --------------------------
	.section	.note.nv.tkinfo,"",@"SHT_NOTE"
	.sectionflags	@"SHF_NOTE_NV_TKINFO"
	.tkinfo
        /*0018*/ 	.word	0x00000002
        /*0030*/ 	.string	""
        /*0030*/ 	.string	"ptxas"
        /*0030*/ 	.string	"Cuda compilation tools, release 13.0, V13.0.88"
        /*0030*/ 	.string	"Build cuda_13.0.r13.0/compiler.36424714_0"
        /*0030*/ 	.string	"-arch sm_90a -m 64 "



//--------------------- .note.nv.cuinfo           --------------------------
	.section	.note.nv.cuinfo,"",@"SHT_NOTE"
	.sectionflags	@"SHF_NOTE_NV_CUINFO"
        /*0018*/ 	.short	0x0002
        /*001a*/ 	.short	0x005a
        /*001c*/ 	.short	0x0082
	.zero		2


//--------------------- .nv.info                  --------------------------
	.section	.nv.info,"",@"SHT_CUDA_INFO"
	.align	4


	//----- nvinfo : EIATTR_REGCOUNT
	.align		4
        /*0000*/ 	.byte	0x04, 0x2f
        /*0002*/ 	.short	(.L_15 - .L_14)
	.align		4
.L_14:
        /*0004*/ 	.word	index@(_ZN7cutlass13device_kernelINS_4gemm6kernel13GemmUniversalIN4cute5tupleIJiiiiEEENS1_10collective13CollectiveMmaINS1_34MainloopSm90TmaGmmaWarpSpecializedILi30ENS5_IJNS4_1CILi1EEESB_SB_EEENS1_35KernelTmaWarpSpecializedCooperativeEEENS5_IJNSA_ILi192EEENSA_ILi48EEENSA_ILi16EEEEEENS_6half_tENS5_IJlSB_lEEESJ_SK_NS4_8TiledMMAINS4_8MMA_AtomIJNS4_4SM904GMMA25MMA_64x16x16_F32F16F16_SSILNSO_5MajorE0ELSQ_0ELNSO_7ScaleInE1ELSR_1EEEEEENS4_6LayoutINS5_IJNSA_ILi2EEESB_SB_EEENS5_IJSB_NSA_ILi0EEESX_EEEEENS5_IJNS4_10UnderscoreES10_S10_EEEEENS4_13SM90_TMA_LOADENS4_14ComposedLayoutINS4_7SwizzleILi1ELi4ELi3EEENS4_18smem_ptr_flag_bitsILi16EEENSU_INS5_IJNSA_ILi8EEESH_EEENS5_IJSH_SB_EEEEEEEvNS4_8identityES13_S1D_vS1E_EENS_8epilogue10collective6detail29Sm90TmaWarpSpecializedAdapterINS1H_15DefaultEpilogueISJ_SK_SK_NS1G_6thread17LinearCombinationISJ_Li1EffLNS1L_9ScaleType4KindE0ELNS_15FloatRoundStyleE2ESJ_EENS1_15EpilogueDefaultEEEEEvvEEEEvNT_6ParamsE)
        /*0008*/ 	.word	0x000000a8


	//----- nvinfo : EIATTR_FRAME_SIZE
	.align		4
.L_15:
        /*000c*/ 	.byte	0x04, 0x11
        /*000e*/ 	.short	(.L_17 - .L_16)
	.align		4
.L_16:
        /*0010*/ 	.word	index@(_ZN7cutlass13device_kernelINS_4gemm6kernel13GemmUniversalIN4cute5tupleIJiiiiEEENS1_10collective13CollectiveMmaINS1_34MainloopSm90TmaGmmaWarpSpecializedILi30ENS5_IJNS4_1CILi1EEESB_SB_EEENS1_35KernelTmaWarpSpecializedCooperativeEEENS5_IJNSA_ILi192EEENSA_ILi48EEENSA_ILi16EEEEEENS_6half_tENS5_IJlSB_lEEESJ_SK_NS4_8TiledMMAINS4_8MMA_AtomIJNS4_4SM904GMMA25MMA_64x16x16_F32F16F16_SSILNSO_5MajorE0ELSQ_0ELNSO_7ScaleInE1ELSR_1EEEEEENS4_6LayoutINS5_IJNSA_ILi2EEESB_SB_EEENS5_IJSB_NSA_ILi0EEESX_EEEEENS5_IJNS4_10UnderscoreES10_S10_EEEEENS4_13SM90_TMA_LOADENS4_14ComposedLayoutINS4_7SwizzleILi1ELi4ELi3EEENS4_18smem_ptr_flag_bitsILi16EEENSU_INS5_IJNSA_ILi8EEESH_EEENS5_IJSH_SB_EEEEEEEvNS4_8identityES13_S1D_vS1E_EENS_8epilogue10collective6detail29Sm90TmaWarpSpecializedAdapterINS1H_15DefaultEpilogueISJ_SK_SK_NS1G_6thread17LinearCombinationISJ_Li1EffLNS1L_9ScaleType4KindE0ELNS_15FloatRoundStyleE2ESJ_EENS1_15EpilogueDefaultEEEEEvvEEEEvNT_6ParamsE)
        /*0014*/ 	.word	0x00000000


	//----- nvinfo : EIATTR_MIN_STACK_SIZE
	.align		4
.L_17:
        /*0018*/ 	.byte	0x04, 0x12
        /*001a*/ 	.short	(.L_19 - .L_18)
	.align		4
.L_18:
        /*001c*/ 	.word	index@(_ZN7cutlass13device_kernelINS_4gemm6kernel13GemmUniversalIN4cute5tupleIJiiiiEEENS1_10collective13CollectiveMmaINS1_34MainloopSm90TmaGmmaWarpSpecializedILi30ENS5_IJNS4_1CILi1EEESB_SB_EEENS1_35KernelTmaWarpSpecializedCooperativeEEENS5_IJNSA_ILi192EEENSA_ILi48EEENSA_ILi16EEEEEENS_6half_tENS5_IJlSB_lEEESJ_SK_NS4_8TiledMMAINS4_8MMA_AtomIJNS4_4SM904GMMA25MMA_64x16x16_F32F16F16_SSILNSO_5MajorE0ELSQ_0ELNSO_7ScaleInE1ELSR_1EEEEEENS4_6LayoutINS5_IJNSA_ILi2EEESB_SB_EEENS5_IJSB_NSA_ILi0EEESX_EEEEENS5_IJNS4_10UnderscoreES10_S10_EEEEENS4_13SM90_TMA_LOADENS4_14ComposedLayoutINS4_7SwizzleILi1ELi4ELi3EEENS4_18smem_ptr_flag_bitsILi16EEENSU_INS5_IJNSA_ILi8EEESH_EEENS5_IJSH_SB_EEEEEEEvNS4_8identityES13_S1D_vS1E_EENS_8epilogue10collective6detail29Sm90TmaWarpSpecializedAdapterINS1H_15DefaultEpilogueISJ_SK_SK_NS1G_6thread17LinearCombinationISJ_Li1EffLNS1L_9ScaleType4KindE0ELNS_15FloatRoundStyleE2ESJ_EENS1_15EpilogueDefaultEEEEEvvEEEEvNT_6ParamsE)
        /*0020*/ 	.word	0x00000000
.L_19:


//--------------------- .nv.compat                --------------------------
	.section	.nv.compat,"",@"SHT_CUDA_COMPAT_INFO"
	.align	4
        /*0000*/ 	.byte	0x02, 0x09, 0x01, 0x00, 0x02, 0x02, 0x04, 0x00, 0x02, 0x05, 0x05, 0x00, 0x03, 0x07, 0x01, 0x01
        /*0010*/ 	.byte	0x02, 0x03, 0x01, 0x00, 0x02, 0x06, 0x01, 0x00, 0x04, 0x0b, 0x08, 0x00, 0x00, 0x00, 0x00, 0x00
        /*0020*/ 	.byte	0x00, 0x00, 0x00, 0x00


//--------------------- .nv.info._ZN7cutlass13device_kernelINS_4gemm6kernel13GemmUniversalIN4cute5tupleIJiiiiEEENS1_10collective13CollectiveMmaINS1_34MainloopSm90TmaGmmaWarpSpecializedILi30ENS5_IJNS4_1CILi1EEESB_SB_EEENS1_35KernelTmaWarpSpecializedCooperativeEEENS5_IJNSA_ILi192EEENSA_ILi48EEENSA_ILi16EEEEEENS_6half_tENS5_IJlSB_lEEESJ_SK_NS4_8TiledMMAINS4_8MMA_AtomIJNS4_4SM904GMMA25MMA_64x16x16_F32F16F16_SSILNSO_5MajorE0ELSQ_0ELNSO_7ScaleInE1ELSR_1EEEEEENS4_6LayoutINS5_IJNSA_ILi2EEESB_SB_EEENS5_IJSB_NSA_ILi0EEESX_EEEEENS5_IJNS4_10UnderscoreES10_S10_EEEEENS4_13SM90_TMA_LOADENS4_14ComposedLayoutINS4_7SwizzleILi1ELi4ELi3EEENS4_18smem_ptr_flag_bitsILi16EEENSU_INS5_IJNSA_ILi8EEESH_EEENS5_IJSH_SB_EEEEEEEvNS4_8identityES13_S1D_vS1E_EENS_8epilogue10collective6detail29Sm90TmaWarpSpecializedAdapterINS1H_15DefaultEpilogueISJ_SK_SK_NS1G_6thread17LinearCombinationISJ_Li1EffLNS1L_9ScaleType4KindE0ELNS_15FloatRoundStyleE2ESJ_EENS1_15EpilogueDefaultEEEEEvvEEEEvNT_6ParamsE --------------------------
	.section	.nv.info._ZN7cutlass13device_kernelINS_4gemm6kernel13GemmUniversalIN4cute5tupleIJiiiiEEENS1_10collective13CollectiveMmaINS1_34MainloopSm90TmaGmmaWarpSpecializedILi30ENS5_IJNS4_1CILi1EEESB_SB_EEENS1_35KernelTmaWarpSpecializedCooperativeEEENS5_IJNSA_ILi192EEENSA_ILi48EEENSA_ILi16EEEEEENS_6half_tENS5_IJlSB_lEEESJ_SK_NS4_8TiledMMAINS4_8MMA_AtomIJNS4_4SM904GMMA25MMA_64x16x16_F32F16F16_SSILNSO_5MajorE0ELSQ_0ELNSO_7ScaleInE1ELSR_1EEEEEENS4_6LayoutINS5_IJNSA_ILi2EEESB_SB_EEENS5_IJSB_NSA_ILi0EEESX_EEEEENS5_IJNS4_10UnderscoreES10_S10_EEEEENS4_13SM90_TMA_LOADENS4_14ComposedLayoutINS4_7SwizzleILi1ELi4ELi3EEENS4_18smem_ptr_flag_bitsILi16EEENSU_INS5_IJNSA_ILi8EEESH_EEENS5_IJSH_SB_EEEEEEEvNS4_8identityES13_S1D_vS1E_EENS_8epilogue10collective6detail29Sm90TmaWarpSpecializedAdapterINS1H_15DefaultEpilogueISJ_SK_SK_NS1G_6thread17LinearCombinationISJ_Li1EffLNS1L_9ScaleType4KindE0ELNS_15FloatRoundStyleE2ESJ_EENS1_15EpilogueDefaultEEEEEvvEEEEvNT_6ParamsE,"",@"SHT_CUDA_INFO"
	.sectionflags	@""
	.align	4


	//----- nvinfo : EIATTR_CUDA_API_VERSION
	.align		4
        /*0000*/ 	.byte	0x04, 0x37
        /*0002*/ 	.short	(.L_21 - .L_20)
.L_20:
        /*0004*/ 	.word	0x00000082


	//----- nvinfo : EIATTR_KPARAM_INFO
	.align		4
.L_21:
        /*0008*/ 	.byte	0x04, 0x17
        /*000a*/ 	.short	(.L_23 - .L_22)
.L_22:
        /*000c*/ 	.word	0x00000000
        /*0010*/ 	.short	0x0000
        /*0012*/ 	.short	0x0070
        /*0014*/ 	.byte	0x00, 0xf0, 0x01, 0x10


	//----- nvinfo : EIATTR_SPARSE_MMA_MASK
	.align		4
.L_23:
        /*0018*/ 	.byte	0x03, 0x50
        /*001a*/ 	.short	0x0000


	//----- nvinfo : EIATTR_MAXREG_COUNT
	.align		4
        /*001c*/ 	.byte	0x03, 0x1b
        /*001e*/ 	.short	0x00a8


	//----- nvinfo : EIATTR_NUM_BARRIERS
	.align		4
        /*0020*/ 	.byte	0x02, 0x4c
        /*0022*/ 	.byte	0x01
	.zero		1


	//----- nvinfo : EIATTR_EXTERNS
	.align		4
        /*0024*/ 	.byte	0x04, 0x0f
        /*0026*/ 	.short	(.L_25 - .L_24)


	//   ....[0]....
	.align		4
.L_24:
        /*0028*/ 	.word	index@(__assertfail)


	//----- nvinfo : EIATTR_MERCURY_ISA_VERSION
	.align		4
.L_25:
        /*002c*/ 	.byte	0x03, 0x5f
        /*002e*/ 	.short	0x0101


	//----- nvinfo : EIATTR_INT_WARP_WIDE_INSTR_OFFSETS
	.align		4
        /*0030*/ 	.byte	0x04, 0x31
        /*0032*/ 	.short	(.L_27 - .L_26)


	//   ....[0]....
.L_26:
        /*0034*/ 	.word	0x00000720


	//   ....[1]....
        /*0038*/ 	.word	0x00000750


	//   ....[2]....
        /*003c*/ 	.word	0x00000830


	//----- nvinfo : EIATTR_COOP_GROUP_MASK_REGIDS
	.align		4
.L_27:
        /*0040*/ 	.byte	0x04, 0x29
        /*0042*/ 	.short	(.L_29 - .L_28)


	//   ....[0]....
.L_28:
        /*0044*/ 	.word	0xffffffff


	//   ....[1]....
        /*0048*/ 	.word	0xffffffff


	//   ....[2]....
        /*004c*/ 	.word	0xffffffff


	//   ....[3]....
        /*0050*/ 	.word	0xffffffff


	//   ....[4]....
        /*0054*/ 	.word	0xffffffff


	//----- nvinfo : EIATTR_COOP_GROUP_INSTR_OFFSETS
	.align		4
.L_29:
        /*0058*/ 	.byte	0x04, 0x28
        /*005a*/ 	.short	(.L_31 - .L_30)


	//   ....[0]....
.L_30:
        /*005c*/ 	.word	0x00000060


	//   ....[1]....
        /*0060*/ 	.word	0x00000070


	//   ....[2]....
        /*0064*/ 	.word	0x00000130


	//   ....[3]....
        /*0068*/ 	.word	0x00000630


	//   ....[4]....
        /*006c*/ 	.word	0x000012e0


	//----- nvinfo : EIATTR_REG_RECONFIG
	.align		4
.L_31:
        /*0070*/ 	.byte	0x01, 0x54
	.zero		2


	//----- nvinfo : EIATTR_SYSCALL_OFFSETS
	.align		4
        /*0074*/ 	.byte	0x04, 0x46
        /*0076*/ 	.short	(.L_33 - .L_32)


	//   ....[0]....
.L_32:
        /*0078*/ 	.word	0x000014b0


	//----- nvinfo : EIATTR_MBARRIER_INSTR_OFFSETS
	.align		4
.L_33:
        /*007c*/ 	.byte	0x04, 0x39
        /*007e*/ 	.short	(.L_35 - .L_34)


	//   ....[0]....
.L_34:
        /*0080*/ 	.word	0x00000250
        /*0084*/ 	.word	0x000000ff
        /*0088*/ 	.word	0x00000000
        /*008c*/ 	.short	0x0100
        /*008e*/ 	.byte	0x08
	.zero		1


	//   ....[1]....
        /*0090*/ 	.word	0x00000260
        /*0094*/ 	.word	0x000000ff
        /*0098*/ 	.word	0x000000f0
        /*009c*/ 	.short	0x0100
        /*009e*/ 	.byte	0x08
	.zero		1


	//   ....[2]....
        /*00a0*/ 	.word	0x00000270
        /*00a4*/ 	.word	0x000000ff
        /*00a8*/ 	.word	0x00000008
        /*00ac*/ 	.short	0x0100
        /*00ae*/ 	.byte	0x08
	.zero		1


	//   ....[3]....
        /*00b0*/ 	.word	0x00000280
        /*00b4*/ 	.word	0x000000ff
        /*00b8*/ 	.word	0x000000f8
        /*00bc*/ 	.short	0x0100
        /*00be*/ 	.byte	0x08
	.zero		1


	//   ....[4]....
        /*00c0*/ 	.word	0x00000290
        /*00c4*/ 	.word	0x000000ff
        /*00c8*/ 	.word	0x00000010
        /*00cc*/ 	.short	0x0100
        /*00ce*/ 	.byte	0x08
	.zero		1


	//   ....[5]....
        /*00d0*/ 	.word	0x000002a0
        /*00d4*/ 	.word	0x000000ff
        /*00d8*/ 	.word	0x00000100
        /*00dc*/ 	.short	0x0100
        /*00de*/ 	.byte	0x08
	.zero		1


	//   ....[6]....
        /*00e0*/ 	.word	0x000002b0
        /*00e4*/ 	.word	0x000000ff
        /*00e8*/ 	.word	0x00000018
        /*00ec*/ 	.short	0x0100
        /*00ee*/ 	.byte	0x08
	.zero		1


	//   ....[7]....
        /*00f0*/ 	.word	0x000002c0
        /*00f4*/ 	.word	0x000000ff
        /*00f8*/ 	.word	0x00000108
        /*00fc*/ 	.short	0x0100
        /*00fe*/ 	.byte	0x08
	.zero		1


	//   ....[8]....
        /*0100*/ 	.word	0x000002d0
        /*0104*/ 	.word	0x000000ff
        /*0108*/ 	.word	0x00000020
        /*010c*/ 	.short	0x0100
        /*010e*/ 	.byte	0x08
	.zero		1


	//   ....[9]....
        /*0110*/ 	.word	0x000002e0
        /*0114*/ 	.word	0x000000ff
        /*0118*/ 	.word	0x00000110
        /*011c*/ 	.short	0x0100
        /*011e*/ 	.byte	0x08
	.zero		1


	//   ....[10]....
        /*0120*/ 	.word	0x000002f0
        /*0124*/ 	.word	0x000000ff
        /*0128*/ 	.word	0x00000028
        /*012c*/ 	.short	0x0100
        /*012e*/ 	.byte	0x08
	.zero		1


	//   ....[11]....
        /*0130*/ 	.word	0x00000300
        /*0134*/ 	.word	0x000000ff
        /*0138*/ 	.word	0x00000118
        /*013c*/ 	.short	0x0100
        /*013e*/ 	.byte	0x08
	.zero		1


	//   ....[12]....
        /*0140*/ 	.word	0x00000310
        /*0144*/ 	.word	0x000000ff
        /*0148*/ 	.word	0x00000030
        /*014c*/ 	.short	0x0100
        /*014e*/ 	.byte	0x08
	.zero		1


	//   ....[13]....
        /*0150*/ 	.word	0x00000320
        /*0154*/ 	.word	0x000000ff
        /*0158*/ 	.word	0x00000120
        /*015c*/ 	.short	0x0100
        /*015e*/ 	.byte	0x08
	.zero		1


	//   ....[14]....
        /*0160*/ 	.word	0x00000330
        /*0164*/ 	.word	0x000000ff
        /*0168*/ 	.word	0x00000038
        /*016c*/ 	.short	0x0100
        /*016e*/ 	.byte	0x08
	.zero		1


	//   ....[15]....
        /*0170*/ 	.word	0x00000340
        /*0174*/ 	.word	0x000000ff
        /*0178*/ 	.word	0x00000128
        /*017c*/ 	.short	0x0100
        /*017e*/ 	.byte	0x08
	.zero		1


	//   ....[16]....
        /*0180*/ 	.word	0x00000350
        /*0184*/ 	.word	0x000000ff
        /*0188*/ 	.word	0x00000040
        /*018c*/ 	.short	0x0100
        /*018e*/ 	.byte	0x08
	.zero		1


	//   ....[17]....
        /*0190*/ 	.word	0x00000360
        /*0194*/ 	.word	0x000000ff
        /*0198*/ 	.word	0x00000130
        /*019c*/ 	.short	0x0100
        /*019e*/ 	.byte	0x08
	.zero		1


	//   ....[18]....
        /*01a0*/ 	.word	0x00000370
        /*01a4*/ 	.word	0x000000ff
        /*01a8*/ 	.word	0x00000048
        /*01ac*/ 	.short	0x0100
        /*01ae*/ 	.byte	0x08
	.zero		1


	//   ....[19]....
        /*01b0*/ 	.word	0x00000380
        /*01b4*/ 	.word	0x000000ff
        /*01b8*/ 	.word	0x00000138
        /*01bc*/ 	.short	0x0100
        /*01be*/ 	.byte	0x08
	.zero		1


	//   ....[20]....
        /*01c0*/ 	.word	0x00000390
        /*01c4*/ 	.word	0x000000ff
        /*01c8*/ 	.word	0x00000050
        /*01cc*/ 	.short	0x0100
        /*01ce*/ 	.byte	0x08
	.zero		1


	//   ....[21]....
        /*01d0*/ 	.word	0x000003a0
        /*01d4*/ 	.word	0x000000ff
        /*01d8*/ 	.word	0x00000140
        /*01dc*/ 	.short	0x0100
        /*01de*/ 	.byte	0x08
	.zero		1


	//   ....[22]....
        /*01e0*/ 	.word	0x000003b0
        /*01e4*/ 	.word	0x000000ff
        /*01e8*/ 	.word	0x00000058
        /*01ec*/ 	.short	0x0100
        /*01ee*/ 	.byte	0x08
	.zero		1


	//   ....[23]....
        /*01f0*/ 	.word	0x000003c0
        /*01f4*/ 	.word	0x000000ff
        /*01f8*/ 	.word	0x00000148
        /*01fc*/ 	.short	0x0100
        /*01fe*/ 	.byte	0x08
	.zero		1


	//   ....[24]....
        /*0200*/ 	.word	0x000003d0
        /*0204*/ 	.word	0x000000ff
        /*0208*/ 	.word	0x00000060
        /*020c*/ 	.short	0x0100
        /*020e*/ 	.byte	0x08
	.zero		1


	//   ....[25]....
        /*0210*/ 	.word	0x000003e0
        /*0214*/ 	.word	0x000000ff
        /*0218*/ 	.word	0x00000150
        /*021c*/ 	.short	0x0100
        /*021e*/ 	.byte	0x08
	.zero		1


	//   ....[26]....
        /*0220*/ 	.word	0x000003f0
        /*0224*/ 	.word	0x000000ff
        /*0228*/ 	.word	0x00000068
        /*022c*/ 	.short	0x0100
        /*022e*/ 	.byte	0x08
	.zero		1


	//   ....[27]....
        /*0230*/ 	.word	0x00000400
        /*0234*/ 	.word	0x000000ff
        /*0238*/ 	.word	0x00000158
        /*023c*/ 	.short	0x0100
        /*023e*/ 	.byte	0x08
	.zero		1


	//   ....[28]....
        /*0240*/ 	.word	0x00000410
        /*0244*/ 	.word	0x000000ff
        /*0248*/ 	.word	0x00000070
        /*024c*/ 	.short	0x0100
        /*024e*/ 	.byte	0x08
	.zero		1


	//   ....[29]....
        /*0250*/ 	.word	0x00000420
        /*0254*/ 	.word	0x000000ff
        /*0258*/ 	.word	0x00000160
        /*025c*/ 	.short	0x0100
        /*025e*/ 	.byte	0x08
	.zero		1


	//   ....[30]....
        /*0260*/ 	.word	0x00000430
        /*0264*/ 	.word	0x000000ff
        /*0268*/ 	.word	0x00000078
        /*026c*/ 	.short	0x0100
        /*026e*/ 	.byte	0x08
	.zero		1


	//   ....[31]....
        /*0270*/ 	.word	0x00000440
        /*0274*/ 	.word	0x000000ff
        /*0278*/ 	.word	0x00000168
        /*027c*/ 	.short	0x0100
        /*027e*/ 	.byte	0x08
	.zero		1


	//   ....[32]....
        /*0280*/ 	.word	0x00000450
        /*0284*/ 	.word	0x000000ff
        /*0288*/ 	.word	0x00000080
        /*028c*/ 	.short	0x0100
        /*028e*/ 	.byte	0x08
	.zero		1


	//   ....[33]....
        /*0290*/ 	.word	0x00000460
        /*0294*/ 	.word	0x000000ff
        /*0298*/ 	.word	0x00000170
        /*029c*/ 	.short	0x0100
        /*029e*/ 	.byte	0x08
	.zero		1


	//   ....[34]....
        /*02a0*/ 	.word	0x00000470
        /*02a4*/ 	.word	0x000000ff
        /*02a8*/ 	.word	0x00000088
        /*02ac*/ 	.short	0x0100
        /*02ae*/ 	.byte	0x08
	.zero		1


	//   ....[35]....
        /*02b0*/ 	.word	0x00000480
        /*02b4*/ 	.word	0x000000ff
        /*02b8*/ 	.word	0x00000178
        /*02bc*/ 	.short	0x0100
        /*02be*/ 	.byte	0x08
	.zero		1


	//   ....[36]....
        /*02c0*/ 	.word	0x00000490
        /*02c4*/ 	.word	0x000000ff
        /*02c8*/ 	.word	0x00000090
        /*02cc*/ 	.short	0x0100
        /*02ce*/ 	.byte	0x08
	.zero		1


	//   ....[37]....
        /*02d0*/ 	.word	0x000004a0
        /*02d4*/ 	.word	0x000000ff
        /*02d8*/ 	.word	0x00000180
        /*02dc*/ 	.short	0x0100
        /*02de*/ 	.byte	0x08
	.zero		1


	//   ....[38]....
        /*02e0*/ 	.word	0x000004b0
        /*02e4*/ 	.word	0x000000ff
        /*02e8*/ 	.word	0x00000098
        /*02ec*/ 	.short	0x0100
        /*02ee*/ 	.byte	0x08
	.zero		1


	//   ....[39]....
        /*02f0*/ 	.word	0x000004c0
        /*02f4*/ 	.word	0x000000ff
        /*02f8*/ 	.word	0x00000188
        /*02fc*/ 	.short	0x0100
        /*02fe*/ 	.byte	0x08
	.zero		1


	//   ....[40]....
        /*0300*/ 	.word	0x000004d0
        /*0304*/ 	.word	0x000000ff
        /*0308*/ 	.word	0x000000a0
        /*030c*/ 	.short	0x0100
        /*030e*/ 	.byte	0x08
	.zero		1


	//   ....[41]....
        /*0310*/ 	.word	0x000004e0
        /*0314*/ 	.word	0x000000ff
        /*0318*/ 	.word	0x00000190
        /*031c*/ 	.short	0x0100
        /*031e*/ 	.byte	0x08
	.zero		1


	//   ....[42]....
        /*0320*/ 	.word	0x000004f0
        /*0324*/ 	.word	0x000000ff
        /*0328*/ 	.word	0x000000a8
        /*032c*/ 	.short	0x0100
        /*032e*/ 	.byte	0x08
	.zero		1


	//   ....[43]....
        /*0330*/ 	.word	0x00000500
        /*0334*/ 	.word	0x000000ff
        /*0338*/ 	.word	0x00000198
        /*033c*/ 	.short	0x0100
        /*033e*/ 	.byte	0x08
	.zero		1


	//   ....[44]....
        /*0340*/ 	.word	0x00000510
        /*0344*/ 	.word	0x000000ff
        /*0348*/ 	.word	0x000000b0
        /*034c*/ 	.short	0x0100
        /*034e*/ 	.byte	0x08
	.zero		1


	//   ....[45]....
        /*0350*/ 	.word	0x00000520
        /*0354*/ 	.word	0x000000ff
        /*0358*/ 	.word	0x000001a0
        /*035c*/ 	.short	0x0100
        /*035e*/ 	.byte	0x08
	.zero		1


	//   ....[46]....
        /*0360*/ 	.word	0x00000530
        /*0364*/ 	.word	0x000000ff
        /*0368*/ 	.word	0x000000b8
        /*036c*/ 	.short	0x0100
        /*036e*/ 	.byte	0x08
	.zero		1


	//   ....[47]....
        /*0370*/ 	.word	0x00000540
        /*0374*/ 	.word	0x000000ff
        /*0378*/ 	.word	0x000001a8
        /*037c*/ 	.short	0x0100
        /*037e*/ 	.byte	0x08
	.zero		1


	//   ....[48]....
        /*0380*/ 	.word	0x00000550
        /*0384*/ 	.word	0x000000ff
        /*0388*/ 	.word	0x000000c0
        /*038c*/ 	.short	0x0100
        /*038e*/ 	.byte	0x08
	.zero		1


	//   ....[49]....
        /*0390*/ 	.word	0x00000560
        /*0394*/ 	.word	0x000000ff
        /*0398*/ 	.word	0x000001b0
        /*039c*/ 	.short	0x0100
        /*039e*/ 	.byte	0x08
	.zero		1


	//   ....[50]....
        /*03a0*/ 	.word	0x00000570
        /*03a4*/ 	.word	0x000000ff
        /*03a8*/ 	.word	0x000000c8
        /*03ac*/ 	.short	0x0100
        /*03ae*/ 	.byte	0x08
	.zero		1


	//   ....[51]....
        /*03b0*/ 	.word	0x00000580
        /*03b4*/ 	.word	0x000000ff
        /*03b8*/ 	.word	0x000001b8
        /*03bc*/ 	.short	0x0100
        /*03be*/ 	.byte	0x08
	.zero		1


	//   ....[52]....
        /*03c0*/ 	.word	0x00000590
        /*03c4*/ 	.word	0x000000ff
        /*03c8*/ 	.word	0x000000d0
        /*03cc*/ 	.short	0x0100
        /*03ce*/ 	.byte	0x08
	.zero		1


	//   ....[53]....
        /*03d0*/ 	.word	0x000005a0
        /*03d4*/ 	.word	0x000000ff
        /*03d8*/ 	.word	0x000001c0
        /*03dc*/ 	.short	0x0100
        /*03de*/ 	.byte	0x08
	.zero		1


	//   ....[54]....
        /*03e0*/ 	.word	0x000005b0
        /*03e4*/ 	.word	0x000000ff
        /*03e8*/ 	.word	0x000000d8
        /*03ec*/ 	.short	0x0100
        /*03ee*/ 	.byte	0x08
	.zero		1


	//   ....[55]....
        /*03f0*/ 	.word	0x000005c0
        /*03f4*/ 	.word	0x000000ff
        /*03f8*/ 	.word	0x000001c8
        /*03fc*/ 	.short	0x0100
        /*03fe*/ 	.byte	0x08
	.zero		1


	//   ....[56]....
        /*0400*/ 	.word	0x000005d0
        /*0404*/ 	.word	0x000000ff
        /*0408*/ 	.word	0x000000e0
        /*040c*/ 	.short	0x0100
        /*040e*/ 	.byte	0x08
	.zero		1


	//   ....[57]....
        /*0410*/ 	.word	0x000005e0
        /*0414*/ 	.word	0x000000ff
        /*0418*/ 	.word	0x000001d0
        /*041c*/ 	.short	0x0100
        /*041e*/ 	.byte	0x08
	.zero		1


	//   ....[58]....
        /*0420*/ 	.word	0x000005f0
        /*0424*/ 	.word	0x000000ff
        /*0428*/ 	.word	0x000000e8
        /*042c*/ 	.short	0x0100
        /*042e*/ 	.byte	0x08
	.zero		1


	//   ....[59]....
        /*0430*/ 	.word	0x00000600
        /*0434*/ 	.word	0x000000ff
        /*0438*/ 	.word	0x000001d8
        /*043c*/ 	.short	0x0100
        /*043e*/ 	.byte	0x08
	.zero		1


	//   ....[60]....
        /*0440*/ 	.word	0x000008a0
        /*0444*/ 	.word	0x000000ff
        /*0448*/ 	.word	0x000001f0
        /*044c*/ 	.short	0x0100
        /*044e*/ 	.byte	0x06
	.zero		1


	//   ....[61]....
        /*0450*/ 	.word	0x00000900
        /*0454*/ 	.word	0x000000ff
        /*0458*/ 	.word	0x000001f8
        /*045c*/ 	.short	0x0100
        /*045e*/ 	.byte	0x06
	.zero		1


	//   ....[62]....
        /*0460*/ 	.word	0x00001530
        /*0464*/ 	.word	0x00000003
        /*0468*/ 	.word	0x00000000
        /*046c*/ 	.short	0x010a
        /*046e*/ 	.byte	0x3f
	.zero		1


	//   ....[63]....
        /*0470*/ 	.word	0x00001570
        /*0474*/ 	.word	0x00000003
        /*0478*/ 	.word	0x00000000
        /*047c*/ 	.short	0x010a
        /*047e*/ 	.byte	0x3f
	.zero		1


	//   ....[64]....
        /*0480*/ 	.word	0x00001950
        /*0484*/ 	.word	0x000000ff
        /*0488*/ 	.word	0x00000000
        /*048c*/ 	.short	0x010a
        /*048e*/ 	.byte	0x07
	.zero		1


	//   ....[65]....
        /*0490*/ 	.word	0x00001990
        /*0494*/ 	.word	0x000000ff
        /*0498*/ 	.word	0x00000000
        /*049c*/ 	.short	0x010a
        /*049e*/ 	.byte	0x07
	.zero		1


	//   ....[66]....
        /*04a0*/ 	.word	0x00001c60
        /*04a4*/ 	.word	0x000000ff
        /*04a8*/ 	.word	0x00000000
        /*04ac*/ 	.short	0x0101
        /*04ae*/ 	.byte	0x07
	.zero		1


	//   ....[67]....
        /*04b0*/ 	.word	0x00001e10
        /*04b4*/ 	.word	0x00000000
        /*04b8*/ 	.word	0x00000000
        /*04bc*/ 	.short	0x0101
        /*04be*/ 	.byte	0x3f
	.zero		1


	//   ....[68]....
        /*04c0*/ 	.word	0x00006410
        /*04c4*/ 	.word	0x0000000e
        /*04c8*/ 	.word	0x000000f0
        /*04cc*/ 	.short	0x010a
        /*04ce*/ 	.byte	0x3f
	.zero		1


	//   ....[69]....
        /*04d0*/ 	.word	0x00006790
        /*04d4*/ 	.word	0x00000006
        /*04d8*/ 	.word	0x000001f8
        /*04dc*/ 	.short	0x0101
        /*04de*/ 	.byte	0x3f
	.zero		1


	//   ....[70]....
        /*04e0*/ 	.word	0x00006ec0
        /*04e4*/ 	.word	0x00000007
        /*04e8*/ 	.word	0x00000000
        /*04ec*/ 	.short	0x010a
        /*04ee*/ 	.byte	0x3f
	.zero		1


	//   ....[71]....
        /*04f0*/ 	.word	0x00006f40
        /*04f4*/ 	.word	0x00000009
        /*04f8*/ 	.word	0x00000000
        /*04fc*/ 	.short	0x010a
        /*04fe*/ 	.byte	0x3f
	.zero		1


	//   ....[72]....
        /*0500*/ 	.word	0x00006fd0
        /*0504*/ 	.word	0x00000006
        /*0508*/ 	.word	0x00000000
        /*050c*/ 	.short	0x010a
        /*050e*/ 	.byte	0x3f
	.zero		1


	//   ....[73]....
        /*0510*/ 	.word	0x00007060
        /*0514*/ 	.word	0x00000009
        /*0518*/ 	.word	0x00000000
        /*051c*/ 	.short	0x010a
        /*051e*/ 	.byte	0x3f
	.zero		1


	//   ....[74]....
        /*0520*/ 	.word	0x000070f0
        /*0524*/ 	.word	0x00000006
        /*0528*/ 	.word	0x00000000
        /*052c*/ 	.short	0x010a
        /*052e*/ 	.byte	0x3f
	.zero		1


	//   ....[75]....
        /*0530*/ 	.word	0x00007180
        /*0534*/ 	.word	0x00000009
        /*0538*/ 	.word	0x00000000
        /*053c*/ 	.short	0x010a
        /*053e*/ 	.byte	0x3f
	.zero		1


	//   ....[76]....
        /*0540*/ 	.word	0x00007210
        /*0544*/ 	.word	0x00000006
        /*0548*/ 	.word	0x00000000
        /*054c*/ 	.short	0x010a
        /*054e*/ 	.byte	0x3f
	.zero		1


	//   ....[77]....
        /*0550*/ 	.word	0x000072a0
        /*0554*/ 	.word	0x00000009
        /*0558*/ 	.word	0x00000000
        /*055c*/ 	.short	0x010a
        /*055e*/ 	.byte	0x3f
	.zero		1


	//   ....[78]....
        /*0560*/ 	.word	0x00007330
        /*0564*/ 	.word	0x00000006
        /*0568*/ 	.word	0x00000000
        /*056c*/ 	.short	0x010a
        /*056e*/ 	.byte	0x3f
	.zero		1


	//   ....[79]....
        /*0570*/ 	.word	0x000073c0
        /*0574*/ 	.word	0x00000009
        /*0578*/ 	.word	0x00000000
        /*057c*/ 	.short	0x010a
        /*057e*/ 	.byte	0x3f
	.zero		1


	//   ....[80]....
        /*0580*/ 	.word	0x00007450
        /*0584*/ 	.word	0x00000006
        /*0588*/ 	.word	0x00000000
        /*058c*/ 	.short	0x010a
        /*058e*/ 	.byte	0x3f
	.zero		1


	//   ....[81]....
        /*0590*/ 	.word	0x000074e0
        /*0594*/ 	.word	0x00000009
        /*0598*/ 	.word	0x00000000
        /*059c*/ 	.short	0x010a
        /*059e*/ 	.byte	0x3f
	.zero		1


	//   ....[82]....
        /*05a0*/ 	.word	0x00007570
        /*05a4*/ 	.word	0x00000006
        /*05a8*/ 	.word	0x00000000
        /*05ac*/ 	.short	0x010a
        /*05ae*/ 	.byte	0x3f
	.zero		1


	//   ....[83]....
        /*05b0*/ 	.word	0x00007600
        /*05b4*/ 	.word	0x00000009
        /*05b8*/ 	.word	0x00000000
        /*05bc*/ 	.short	0x010a
        /*05be*/ 	.byte	0x3f
	.zero		1


	//   ....[84]....
        /*05c0*/ 	.word	0x00007690
        /*05c4*/ 	.word	0x00000006
        /*05c8*/ 	.word	0x00000000
        /*05cc*/ 	.short	0x010a
        /*05ce*/ 	.byte	0x3f
	.zero		1


	//   ....[85]....
        /*05d0*/ 	.word	0x00007720
        /*05d4*/ 	.word	0x00000009
        /*05d8*/ 	.word	0x00000000
        /*05dc*/ 	.short	0x010a
        /*05de*/ 	.byte	0x3f
	.zero		1


	//   ....[86]....
        /*05e0*/ 	.word	0x000077b0
        /*05e4*/ 	.word	0x00000006
        /*05e8*/ 	.word	0x00000000
        /*05ec*/ 	.short	0x010a
        /*05ee*/ 	.byte	0x3f
	.zero		1


	//   ....[87]....
        /*05f0*/ 	.word	0x00007840
        /*05f4*/ 	.word	0x00000009
        /*05f8*/ 	.word	0x00000000
        /*05fc*/ 	.short	0x010a
        /*05fe*/ 	.byte	0x3f
	.zero		1


	//   ....[88]....
        /*0600*/ 	.word	0x000078d0
        /*0604*/ 	.word	0x00000006
        /*0608*/ 	.word	0x00000000
        /*060c*/ 	.short	0x010a
        /*060e*/ 	.byte	0x3f
	.zero		1


	//   ....[89]....
        /*0610*/ 	.word	0x00007960
        /*0614*/ 	.word	0x00000009
        /*0618*/ 	.word	0x00000000
        /*061c*/ 	.short	0x010a
        /*061e*/ 	.byte	0x3f
	.zero		1


	//   ....[90]....
        /*0620*/ 	.word	0x000079f0
        /*0624*/ 	.word	0x00000006
        /*0628*/ 	.word	0x00000000
        /*062c*/ 	.short	0x010a
        /*062e*/ 	.byte	0x3f
	.zero		1


	//   ....[91]....
        /*0630*/ 	.word	0x00007a80
        /*0634*/ 	.word	0x00000009
        /*0638*/ 	.word	0x00000000
        /*063c*/ 	.short	0x010a
        /*063e*/ 	.byte	0x3f
	.zero		1


	//   ....[92]....
        /*0640*/ 	.word	0x00007b10
        /*0644*/ 	.word	0x00000006
        /*0648*/ 	.word	0x00000000
        /*064c*/ 	.short	0x010a
        /*064e*/ 	.byte	0x3f
	.zero		1


	//   ....[93]....
        /*0650*/ 	.word	0x00007ba0
        /*0654*/ 	.word	0x00000009
        /*0658*/ 	.word	0x00000000
        /*065c*/ 	.short	0x010a
        /*065e*/ 	.byte	0x3f
	.zero		1


	//   ....[94]....
        /*0660*/ 	.word	0x00007c30
        /*0664*/ 	.word	0x00000006
        /*0668*/ 	.word	0x00000000
        /*066c*/ 	.short	0x010a
        /*066e*/ 	.byte	0x3f
	.zero		1


	//   ....[95]....
        /*0670*/ 	.word	0x00007cc0
        /*0674*/ 	.word	0x00000009
        /*0678*/ 	.word	0x00000000
        /*067c*/ 	.short	0x010a
        /*067e*/ 	.byte	0x3f
	.zero		1


	//   ....[96]....
        /*0680*/ 	.word	0x00007d50
        /*0684*/ 	.word	0x00000006
        /*0688*/ 	.word	0x00000000
        /*068c*/ 	.short	0x010a
        /*068e*/ 	.byte	0x3f
	.zero		1


	//   ....[97]....
        /*0690*/ 	.word	0x00007de0
        /*0694*/ 	.word	0x00000009
        /*0698*/ 	.word	0x00000000
        /*069c*/ 	.short	0x010a
        /*069e*/ 	.byte	0x3f
	.zero		1


	//   ....[98]....
        /*06a0*/ 	.word	0x00007e70
        /*06a4*/ 	.word	0x00000006
        /*06a8*/ 	.word	0x00000000
        /*06ac*/ 	.short	0x010a
        /*06ae*/ 	.byte	0x3f
	.zero		1


	//   ....[99]....
        /*06b0*/ 	.word	0x00007f00
        /*06b4*/ 	.word	0x00000003
        /*06b8*/ 	.word	0x00000000
        /*06bc*/ 	.short	0x010a
        /*06be*/ 	.byte	0x3f
	.zero		1


	//   ....[100]....
        /*06c0*/ 	.word	0x00007f60
        /*06c4*/ 	.word	0x00000003
        /*06c8*/ 	.word	0x00000000
        /*06cc*/ 	.short	0x010a
        /*06ce*/ 	.byte	0x3f
	.zero		1


	//   ....[101]....
        /*06d0*/ 	.word	0x00007fc0
        /*06d4*/ 	.word	0x00000005
        /*06d8*/ 	.word	0x00000000
        /*06dc*/ 	.short	0x010a
        /*06de*/ 	.byte	0x3f
	.zero		1


	//   ....[102]....
        /*06e0*/ 	.word	0x00008090
        /*06e4*/ 	.word	0x0000000e
        /*06e8*/ 	.word	0x000000f0
        /*06ec*/ 	.short	0x010a
        /*06ee*/ 	.byte	0x3f
	.zero		1


	//   ....[103]....
        /*06f0*/ 	.word	0x00008160
        /*06f4*/ 	.word	0x00000007
        /*06f8*/ 	.word	0x00000000
        /*06fc*/ 	.short	0x010a
        /*06fe*/ 	.byte	0x3f
	.zero		1


	//   ....[104]....
        /*0700*/ 	.word	0x000081b0
        /*0704*/ 	.word	0x00000009
        /*0708*/ 	.word	0x00000000
        /*070c*/ 	.short	0x010a
        /*070e*/ 	.byte	0x3f
	.zero		1


	//   ....[105]....
        /*0710*/ 	.word	0x00008200
        /*0714*/ 	.word	0x00000006
        /*0718*/ 	.word	0x00000000
        /*071c*/ 	.short	0x010a
        /*071e*/ 	.byte	0x3f
	.zero		1


	//   ....[106]....
        /*0720*/ 	.word	0x00008250
        /*0724*/ 	.word	0x00000009
        /*0728*/ 	.word	0x00000000
        /*072c*/ 	.short	0x010a
        /*072e*/ 	.byte	0x3f
	.zero		1


	//   ....[107]....
        /*0730*/ 	.word	0x000082a0
        /*0734*/ 	.word	0x00000006
        /*0738*/ 	.word	0x00000000
        /*073c*/ 	.short	0x010a
        /*073e*/ 	.byte	0x3f
	.zero		1


	//   ....[108]....
        /*0740*/ 	.word	0x000082f0
        /*0744*/ 	.word	0x00000009
        /*0748*/ 	.word	0x00000000
        /*074c*/ 	.short	0x010a
        /*074e*/ 	.byte	0x3f
	.zero		1


	//   ....[109]....
        /*0750*/ 	.word	0x00008340
        /*0754*/ 	.word	0x00000006
        /*0758*/ 	.word	0x00000000
        /*075c*/ 	.short	0x010a
        /*075e*/ 	.byte	0x3f
	.zero		1


	//   ....[110]....
        /*0760*/ 	.word	0x00008390
        /*0764*/ 	.word	0x00000009
        /*0768*/ 	.word	0x00000000
        /*076c*/ 	.short	0x010a
        /*076e*/ 	.byte	0x3f
	.zero		1


	//   ....[111]....
        /*0770*/ 	.word	0x000083e0
        /*0774*/ 	.word	0x00000006
        /*0778*/ 	.word	0x00000000
        /*077c*/ 	.short	0x010a
        /*077e*/ 	.byte	0x3f
	.zero		1


	//   ....[112]....
        /*0780*/ 	.word	0x00008430
        /*0784*/ 	.word	0x00000009
        /*0788*/ 	.word	0x00000000
        /*078c*/ 	.short	0x010a
        /*078e*/ 	.byte	0x3f
	.zero		1


	//   ....[113]....
        /*0790*/ 	.word	0x00008480
        /*0794*/ 	.word	0x00000006
        /*0798*/ 	.word	0x00000000
        /*079c*/ 	.short	0x010a
        /*079e*/ 	.byte	0x3f
	.zero		1


	//   ....[114]....
        /*07a0*/ 	.word	0x000084d0
        /*07a4*/ 	.word	0x00000009
        /*07a8*/ 	.word	0x00000000
        /*07ac*/ 	.short	0x010a
        /*07ae*/ 	.byte	0x3f
	.zero		1


	//   ....[115]....
        /*07b0*/ 	.word	0x00008520
        /*07b4*/ 	.word	0x00000006
        /*07b8*/ 	.word	0x00000000
        /*07bc*/ 	.short	0x010a
        /*07be*/ 	.byte	0x3f
	.zero		1


	//   ....[116]....
        /*07c0*/ 	.word	0x00008570
        /*07c4*/ 	.word	0x00000009
        /*07c8*/ 	.word	0x00000000
        /*07cc*/ 	.short	0x010a
        /*07ce*/ 	.byte	0x3f
	.zero		1


	//   ....[117]....
        /*07d0*/ 	.word	0x000085c0
        /*07d4*/ 	.word	0x00000006
        /*07d8*/ 	.word	0x00000000
        /*07dc*/ 	.short	0x010a
        /*07de*/ 	.byte	0x3f
	.zero		1


	//   ....[118]....
        /*07e0*/ 	.word	0x00008610
        /*07e4*/ 	.word	0x00000009
        /*07e8*/ 	.word	0x00000000
        /*07ec*/ 	.short	0x010a
        /*07ee*/ 	.byte	0x3f
	.zero		1


	//   ....[119]....
        /*07f0*/ 	.word	0x00008660
        /*07f4*/ 	.word	0x00000006
        /*07f8*/ 	.word	0x00000000
        /*07fc*/ 	.short	0x010a
        /*07fe*/ 	.byte	0x3f
	.zero		1


	//   ....[120]....
        /*0800*/ 	.word	0x000086b0
        /*0804*/ 	.word	0x00000009
        /*0808*/ 	.word	0x00000000
        /*080c*/ 	.short	0x010a
        /*080e*/ 	.byte	0x3f
	.zero		1


	//   ....[121]....
        /*0810*/ 	.word	0x00008700
        /*0814*/ 	.word	0x00000006
        /*0818*/ 	.word	0x00000000
        /*081c*/ 	.short	0x010a
        /*081e*/ 	.byte	0x3f
	.zero		1


	//   ....[122]....
        /*0820*/ 	.word	0x00008750
        /*0824*/ 	.word	0x00000009
        /*0828*/ 	.word	0x00000000
        /*082c*/ 	.short	0x010a
        /*082e*/ 	.byte	0x3f
	.zero		1


	//   ....[123]....
        /*0830*/ 	.word	0x000087a0
        /*0834*/ 	.word	0x00000006
        /*0838*/ 	.word	0x00000000
        /*083c*/ 	.short	0x010a
        /*083e*/ 	.byte	0x3f
	.zero		1


	//   ....[124]....
        /*0840*/ 	.word	0x000087f0
        /*0844*/ 	.word	0x00000009
        /*0848*/ 	.word	0x00000000
        /*084c*/ 	.short	0x010a
        /*084e*/ 	.byte	0x3f
	.zero		1


	//   ....[125]....
        /*0850*/ 	.word	0x00008840
        /*0854*/ 	.word	0x00000006
        /*0858*/ 	.word	0x00000000
        /*085c*/ 	.short	0x010a
        /*085e*/ 	.byte	0x3f
	.zero		1


	//   ....[126]....
        /*0860*/ 	.word	0x00008890
        /*0864*/ 	.word	0x00000009
        /*0868*/ 	.word	0x00000000
        /*086c*/ 	.short	0x010a
        /*086e*/ 	.byte	0x3f
	.zero		1


	//   ....[127]....
        /*0870*/ 	.word	0x000088e0
        /*0874*/ 	.word	0x00000006
        /*0878*/ 	.word	0x00000000
        /*087c*/ 	.short	0x010a
        /*087e*/ 	.byte	0x3f
	.zero		1


	//   ....[128]....
        /*0880*/ 	.word	0x00008930
        /*0884*/ 	.word	0x00000009
        /*0888*/ 	.word	0x00000000
        /*088c*/ 	.short	0x010a
        /*088e*/ 	.byte	0x3f
	.zero		1


	//   ....[129]....
        /*0890*/ 	.word	0x00008980
        /*0894*/ 	.word	0x00000006
        /*0898*/ 	.word	0x00000000
        /*089c*/ 	.short	0x010a
        /*089e*/ 	.byte	0x3f
	.zero		1


	//   ....[130]....
        /*08a0*/ 	.word	0x000089d0
        /*08a4*/ 	.word	0x00000009
        /*08a8*/ 	.word	0x00000000
        /*08ac*/ 	.short	0x010a
        /*08ae*/ 	.byte	0x3f
	.zero		1


	//   ....[131]....
        /*08b0*/ 	.word	0x00008a20
        /*08b4*/ 	.word	0x00000006
        /*08b8*/ 	.word	0x00000000
        /*08bc*/ 	.short	0x010a
        /*08be*/ 	.byte	0x3f
	.zero		1


	//----- nvinfo : EIATTR_NUM_MBARRIERS
	.align		4
.L_35:
        /*08c0*/ 	.byte	0x03, 0x38
        /*08c2*/ 	.short	0x003e


	//----- nvinfo : EIATTR_EXIT_INSTR_OFFSETS
	.align		4
        /*08c4*/ 	.byte	0x04, 0x1c
        /*08c6*/ 	.short	(.L_37 - .L_36)


	//   ....[0]....
.L_36:
        /*08c8*/ 	.word	0x00000950


	//   ....[1]....
        /*08cc*/ 	.word	0x00001210


	//   ....[2]....
        /*08d0*/ 	.word	0x00005a80


	//   ....[3]....
        /*08d4*/ 	.word	0x000060b0


	//   ....[4]....
        /*08d8*/ 	.word	0x00007f50


	//----- nvinfo : EIATTR_MAX_THREADS
	.align		4
.L_37:
        /*08dc*/ 	.byte	0x04, 0x05
        /*08de*/ 	.short	(.L_39 - .L_38)
.L_38:
        /*08e0*/ 	.word	0x00000180
        /*08e4*/ 	.word	0x00000001
        /*08e8*/ 	.word	0x00000001


	//----- nvinfo : EIATTR_CRS_STACK_SIZE
	.align		4
.L_39:
        /*08ec*/ 	.byte	0x04, 0x1e
        /*08ee*/ 	.short	(.L_41 - .L_40)
.L_40:
        /*08f0*/ 	.word	0x00000000


	//----- nvinfo : EIATTR_CBANK_PARAM_SIZE
	.align		4
.L_41:
        /*08f4*/ 	.byte	0x03, 0x19
        /*08f6*/ 	.short	0x0470


	//----- nvinfo : EIATTR_PARAM_CBANK
	.align		4
        /*08f8*/ 	.byte	0x04, 0x0a
        /*08fa*/ 	.short	(.L_43 - .L_42)
	.align		4
.L_42:
        /*08fc*/ 	.word	index@(.nv.constant0._ZN7cutlass13device_kernelINS_4gemm6kernel13GemmUniversalIN4cute5tupleIJiiiiEEENS1_10collective13CollectiveMmaINS1_34MainloopSm90TmaGmmaWarpSpecializedILi30ENS5_IJNS4_1CILi1EEESB_SB_EEENS1_35KernelTmaWarpSpecializedCooperativeEEENS5_IJNSA_ILi192EEENSA_ILi48EEENSA_ILi16EEEEEENS_6half_tENS5_IJlSB_lEEESJ_SK_NS4_8TiledMMAINS4_8MMA_AtomIJNS4_4SM904GMMA25MMA_64x16x16_F32F16F16_SSILNSO_5MajorE0ELSQ_0ELNSO_7ScaleInE1ELSR_1EEEEEENS4_6LayoutINS5_IJNSA_ILi2EEESB_SB_EEENS5_IJSB_NSA_ILi0EEESX_EEEEENS5_IJNS4_10UnderscoreES10_S10_EEEEENS4_13SM90_TMA_LOADENS4_14ComposedLayoutINS4_7SwizzleILi1ELi4ELi3EEENS4_18smem_ptr_flag_bitsILi16EEENSU_INS5_IJNSA_ILi8EEESH_EEENS5_IJSH_SB_EEEEEEEvNS4_8identityES13_S1D_vS1E_EENS_8epilogue10collective6detail29Sm90TmaWarpSpecializedAdapterINS1H_15DefaultEpilogueISJ_SK_SK_NS1G_6thread17LinearCombinationISJ_Li1EffLNS1L_9ScaleType4KindE0ELNS_15FloatRoundStyleE2ESJ_EENS1_15EpilogueDefaultEEEEEvvEEEEvNT_6ParamsE)
        /*0900*/ 	.short	0x0210
        /*0902*/ 	.short	0x0470


	//----- nvinfo : EIATTR_SW_WAR
	.align		4
.L_43:
        /*0904*/ 	.byte	0x04, 0x36
        /*0906*/ 	.short	(.L_45 - .L_44)
.L_44:
        /*0908*/ 	.word	0x00000008
.L_45:


//--------------------- .nv.callgraph             --------------------------
	.section	.nv.callgraph,"",@"SHT_CUDA_CALLGRAPH"
	.align	4
	.sectionentsize	8
	.align		4
        /*0000*/ 	.word	0x00000000
	.align		4
        /*0004*/ 	.word	0xffffffff
	.align		4
        /*0008*/ 	.word	index@(_ZN7cutlass13device_kernelINS_4gemm6kernel13GemmUniversalIN4cute5tupleIJiiiiEEENS1_10collective13CollectiveMmaINS1_34MainloopSm90TmaGmmaWarpSpecializedILi30ENS5_IJNS4_1CILi1EEESB_SB_EEENS1_35KernelTmaWarpSpecializedCooperativeEEENS5_IJNSA_ILi192EEENSA_ILi48EEENSA_ILi16EEEEEENS_6half_tENS5_IJlSB_lEEESJ_SK_NS4_8TiledMMAINS4_8MMA_AtomIJNS4_4SM904GMMA25MMA_64x16x16_F32F16F16_SSILNSO_5MajorE0ELSQ_0ELNSO_7ScaleInE1ELSR_1EEEEEENS4_6LayoutINS5_IJNSA_ILi2EEESB_SB_EEENS5_IJSB_NSA_ILi0EEESX_EEEEENS5_IJNS4_10UnderscoreES10_S10_EEEEENS4_13SM90_TMA_LOADENS4_14ComposedLayoutINS4_7SwizzleILi1ELi4ELi3EEENS4_18smem_ptr_flag_bitsILi16EEENSU_INS5_IJNSA_ILi8EEESH_EEENS5_IJSH_SB_EEEEEEEvNS4_8identityES13_S1D_vS1E_EENS_8epilogue10collective6detail29Sm90TmaWarpSpecializedAdapterINS1H_15DefaultEpilogueISJ_SK_SK_NS1G_6thread17LinearCombinationISJ_Li1EffLNS1L_9ScaleType4KindE0ELNS_15FloatRoundStyleE2ESJ_EENS1_15EpilogueDefaultEEEEEvvEEEEvNT_6ParamsE)
	.align		4
        /*000c*/ 	.word	index@(__assertfail)
	.align		4
        /*0010*/ 	.word	0x00000000
	.align		4
        /*0014*/ 	.word	0xfffffffe
	.align		4
        /*0018*/ 	.word	0x00000000
	.align		4
        /*001c*/ 	.word	0xfffffffd
	.align		4
        /*0020*/ 	.word	0x00000000
	.align		4
        /*0024*/ 	.word	0xfffffffc


//--------------------- .nv.constant4             --------------------------
	.section	.nv.constant4,"a",@progbits
	.align	8
	.align		8
.nv.constant4:
        /*0000*/ 	.dword	__assertfail
	.align		8
        /*0008*/ 	.dword	__unnamed_1
	.align		8
        /*0010*/ 	.dword	_ZN39_INTERNAL_ef57c5bb_4_k_cu_50f26415_97584cuda3std3__45__cpo5beginE
	.align		8
        /*0018*/ 	.dword	_ZN39_INTERNAL_ef57c5bb_4_k_cu_50f26415_97584cuda3std3__45__cpo3endE
	.align		8
        /*0020*/ 	.dword	_ZN39_INTERNAL_ef57c5bb_4_k_cu_50f26415_97584cuda3std3__45__cpo6cbeginE
	.align		8
        /*0028*/ 	.dword	_ZN39_INTERNAL_ef57c5bb_4_k_cu_50f26415_97584cuda3std3__45__cpo4cendE
	.align		8
        /*0030*/ 	.dword	_ZN39_INTERNAL_ef57c5bb_4_k_cu_50f26415_97584cuda3std3__441_GLOBAL__N__ef57c5bb_4_k_cu_50f26415_97586ignoreE
	.align		8
        /*0038*/ 	.dword	_ZN39_INTERNAL_ef57c5bb_4_k_cu_50f26415_97584cuda3std3__419piecewise_constructE
	.align		8
        /*0040*/ 	.dword	_ZN39_INTERNAL_ef57c5bb_4_k_cu_50f26415_97584cuda3std3__48in_placeE
	.align		8
        /*0048*/ 	.dword	_ZN39_INTERNAL_ef57c5bb_4_k_cu_50f26415_97584cuda3std6ranges3__45__cpo4swapE
	.align		8
        /*0050*/ 	.dword	_ZN39_INTERNAL_ef57c5bb_4_k_cu_50f26415_97584cuda3std6ranges3__45__cpo9iter_moveE
	.align		8
        /*0058*/ 	.dword	_ZN39_INTERNAL_ef57c5bb_4_k_cu_50f26415_97584cute7productE
	.align		8
        /*0060*/ 	.dword	_ZN39_INTERNAL_ef57c5bb_4_k_cu_50f26415_97584cute1_E
	.align		8
        /*0068*/ 	.dword	$str$22
	.align		8
        /*0070*/ 	.dword	$str$23


//--------------------- .text._ZN7cutlass13device_kernelINS_4gemm6kernel13GemmUniversalIN4cute5tupleIJiiiiEEENS1_10collective13CollectiveMmaINS1_34MainloopSm90TmaGmmaWarpSpecializedILi30ENS5_IJNS4_1CILi1EEESB_SB_EEENS1_35KernelTmaWarpSpecializedCooperativeEEENS5_IJNSA_ILi192EEENSA_ILi48EEENSA_ILi16EEEEEENS_6half_tENS5_IJlSB_lEEESJ_SK_NS4_8TiledMMAINS4_8MMA_AtomIJNS4_4SM904GMMA25MMA_64x16x16_F32F16F16_SSILNSO_5MajorE0ELSQ_0ELNSO_7ScaleInE1ELSR_1EEEEEENS4_6LayoutINS5_IJNSA_ILi2EEESB_SB_EEENS5_IJSB_NSA_ILi0EEESX_EEEEENS5_IJNS4_10UnderscoreES10_S10_EEEEENS4_13SM90_TMA_LOADENS4_14ComposedLayoutINS4_7SwizzleILi1ELi4ELi3EEENS4_18smem_ptr_flag_bitsILi16EEENSU_INS5_IJNSA_ILi8EEESH_EEENS5_IJSH_SB_EEEEEEEvNS4_8identityES13_S1D_vS1E_EENS_8epilogue10collective6detail29Sm90TmaWarpSpecializedAdapterINS1H_15DefaultEpilogueISJ_SK_SK_NS1G_6thread17LinearCombinationISJ_Li1EffLNS1L_9ScaleType4KindE0ELNS_15FloatRoundStyleE2ESJ_EENS1_15EpilogueDefaultEEEEEvvEEEEvNT_6ParamsE --------------------------
	.section	.text._ZN7cutlass13device_kernelINS_4gemm6kernel13GemmUniversalIN4cute5tupleIJiiiiEEENS1_10collective13CollectiveMmaINS1_34MainloopSm90TmaGmmaWarpSpecializedILi30ENS5_IJNS4_1CILi1EEESB_SB_EEENS1_35KernelTmaWarpSpecializedCooperativeEEENS5_IJNSA_ILi192EEENSA_ILi48EEENSA_ILi16EEEEEENS_6half_tENS5_IJlSB_lEEESJ_SK_NS4_8TiledMMAINS4_8MMA_AtomIJNS4_4SM904GMMA25MMA_64x16x16_F32F16F16_SSILNSO_5MajorE0ELSQ_0ELNSO_7ScaleInE1ELSR_1EEEEEENS4_6LayoutINS5_IJNSA_ILi2EEESB_SB_EEENS5_IJSB_NSA_ILi0EEESX_EEEEENS5_IJNS4_10UnderscoreES10_S10_EEEEENS4_13SM90_TMA_LOADENS4_14ComposedLayoutINS4_7SwizzleILi1ELi4ELi3EEENS4_18smem_ptr_flag_bitsILi16EEENSU_INS5_IJNSA_ILi8EEESH_EEENS5_IJSH_SB_EEEEEEEvNS4_8identityES13_S1D_vS1E_EENS_8epilogue10collective6detail29Sm90TmaWarpSpecializedAdapterINS1H_15DefaultEpilogueISJ_SK_SK_NS1G_6thread17LinearCombinationISJ_Li1EffLNS1L_9ScaleType4KindE0ELNS_15FloatRoundStyleE2ESJ_EENS1_15EpilogueDefaultEEEEEvvEEEEvNT_6ParamsE,"ax",@progbits
	.align	128
.text._ZN7cutlass13device_kernelINS_4gemm6kernel13GemmUniversalIN4cute5tupleIJiiiiEEENS1_10collective13CollectiveMmaINS1_34MainloopSm90TmaGmmaWarpSpecializedILi30ENS5_IJNS4_1CILi1EEESB_SB_EEENS1_35KernelTmaWarpSpecializedCooperativeEEENS5_IJNSA_ILi192EEENSA_ILi48EEENSA_ILi16EEEEEENS_6half_tENS5_IJlSB_lEEESJ_SK_NS4_8TiledMMAINS4_8MMA_AtomIJNS4_4SM904GMMA25MMA_64x16x16_F32F16F16_SSILNSO_5MajorE0ELSQ_0ELNSO_7ScaleInE1ELSR_1EEEEEENS4_6LayoutINS5_IJNSA_ILi2EEESB_SB_EEENS5_IJSB_NSA_ILi0EEESX_EEEEENS5_IJNS4_10UnderscoreES10_S10_EEEEENS4_13SM90_TMA_LOADENS4_14ComposedLayoutINS4_7SwizzleILi1ELi4ELi3EEENS4_18smem_ptr_flag_bitsILi16EEENSU_INS5_IJNSA_ILi8EEESH_EEENS5_IJSH_SB_EEEEEEEvNS4_8identityES13_S1D_vS1E_EENS_8epilogue10collective6detail29Sm90TmaWarpSpecializedAdapterINS1H_15DefaultEpilogueISJ_SK_SK_NS1G_6thread17LinearCombinationISJ_Li1EffLNS1L_9ScaleType4KindE0ELNS_15FloatRoundStyleE2ESJ_EENS1_15EpilogueDefaultEEEEEvvEEEEvNT_6ParamsE:
        .type           _ZN7cutlass13device_kernelINS_4gemm6kernel13GemmUniversalIN4cute5tupleIJiiiiEEENS1_10collective13CollectiveMmaINS1_34MainloopSm90TmaGmmaWarpSpecializedILi30ENS5_IJNS4_1CILi1EEESB_SB_EEENS1_35KernelTmaWarpSpecializedCooperativeEEENS5_IJNSA_ILi192EEENSA_ILi48EEENSA_ILi16EEEEEENS_6half_tENS5_IJlSB_lEEESJ_SK_NS4_8TiledMMAINS4_8MMA_AtomIJNS4_4SM904GMMA25MMA_64x16x16_F32F16F16_SSILNSO_5MajorE0ELSQ_0ELNSO_7ScaleInE1ELSR_1EEEEEENS4_6LayoutINS5_IJNSA_ILi2EEESB_SB_EEENS5_IJSB_NSA_ILi0EEESX_EEEEENS5_IJNS4_10UnderscoreES10_S10_EEEEENS4_13SM90_TMA_LOADENS4_14ComposedLayoutINS4_7SwizzleILi1ELi4ELi3EEENS4_18smem_ptr_flag_bitsILi16EEENSU_INS5_IJNSA_ILi8EEESH_EEENS5_IJSH_SB_EEEEEEEvNS4_8identityES13_S1D_vS1E_EENS_8epilogue10collective6detail29Sm90TmaWarpSpecializedAdapterINS1H_15DefaultEpilogueISJ_SK_SK_NS1G_6thread17LinearCombinationISJ_Li1EffLNS1L_9ScaleType4KindE0ELNS_15FloatRoundStyleE2ESJ_EENS1_15EpilogueDefaultEEEEEvvEEEEvNT_6ParamsE,@function
        .size           _ZN7cutlass13device_kernelINS_4gemm6kernel13GemmUniversalIN4cute5tupleIJiiiiEEENS1_10collective13CollectiveMmaINS1_34MainloopSm90TmaGmmaWarpSpecializedILi30ENS5_IJNS4_1CILi1EEESB_SB_EEENS1_35KernelTmaWarpSpecializedCooperativeEEENS5_IJNSA_ILi192EEENSA_ILi48EEENSA_ILi16EEEEEENS_6half_tENS5_IJlSB_lEEESJ_SK_NS4_8TiledMMAINS4_8MMA_AtomIJNS4_4SM904GMMA25MMA_64x16x16_F32F16F16_SSILNSO_5MajorE0ELSQ_0ELNSO_7ScaleInE1ELSR_1EEEEEENS4_6LayoutINS5_IJNSA_ILi2EEESB_SB_EEENS5_IJSB_NSA_ILi0EEESX_EEEEENS5_IJNS4_10UnderscoreES10_S10_EEEEENS4_13SM90_TMA_LOADENS4_14ComposedLayoutINS4_7SwizzleILi1ELi4ELi3EEENS4_18smem_ptr_flag_bitsILi16EEENSU_INS5_IJNSA_ILi8EEESH_EEENS5_IJSH_SB_EEEEEEEvNS4_8identityES13_S1D_vS1E_EENS_8epilogue10collective6detail29Sm90TmaWarpSpecializedAdapterINS1H_15DefaultEpilogueISJ_SK_SK_NS1G_6thread17LinearCombinationISJ_Li1EffLNS1L_9ScaleType4KindE0ELNS_15FloatRoundStyleE2ESJ_EENS1_15EpilogueDefaultEEEEEvvEEEEvNT_6ParamsE,(.L_x_213 - _ZN7cutlass13device_kernelINS_4gemm6kernel13GemmUniversalIN4cute5tupleIJiiiiEEENS1_10collective13CollectiveMmaINS1_34MainloopSm90TmaGmmaWarpSpecializedILi30ENS5_IJNS4_1CILi1EEESB_SB_EEENS1_35KernelTmaWarpSpecializedCooperativeEEENS5_IJNSA_ILi192EEENSA_ILi48EEENSA_ILi16EEEEEENS_6half_tENS5_IJlSB_lEEESJ_SK_NS4_8TiledMMAINS4_8MMA_AtomIJNS4_4SM904GMMA25MMA_64x16x16_F32F16F16_SSILNSO_5MajorE0ELSQ_0ELNSO_7ScaleInE1ELSR_1EEEEEENS4_6LayoutINS5_IJNSA_ILi2EEESB_SB_EEENS5_IJSB_NSA_ILi0EEESX_EEEEENS5_IJNS4_10UnderscoreES10_S10_EEEEENS4_13SM90_TMA_LOADENS4_14ComposedLayoutINS4_7SwizzleILi1ELi4ELi3EEENS4_18smem_ptr_flag_bitsILi16EEENSU_INS5_IJNSA_ILi8EEESH_EEENS5_IJSH_SB_EEEEEEEvNS4_8identityES13_S1D_vS1E_EENS_8epilogue10collective6detail29Sm90TmaWarpSpecializedAdapterINS1H_15DefaultEpilogueISJ_SK_SK_NS1G_6thread17LinearCombinationISJ_Li1EffLNS1L_9ScaleType4KindE0ELNS_15FloatRoundStyleE2ESJ_EENS1_15EpilogueDefaultEEEEEvvEEEEvNT_6ParamsE)
        .other          _ZN7cutlass13device_kernelINS_4gemm6kernel13GemmUniversalIN4cute5tupleIJiiiiEEENS1_10collective13CollectiveMmaINS1_34MainloopSm90TmaGmmaWarpSpecializedILi30ENS5_IJNS4_1CILi1EEESB_SB_EEENS1_35KernelTmaWarpSpecializedCooperativeEEENS5_IJNSA_ILi192EEENSA_ILi48EEENSA_ILi16EEEEEENS_6half_tENS5_IJlSB_lEEESJ_SK_NS4_8TiledMMAINS4_8MMA_AtomIJNS4_4SM904GMMA25MMA_64x16x16_F32F16F16_SSILNSO_5MajorE0ELSQ_0ELNSO_7ScaleInE1ELSR_1EEEEEENS4_6LayoutINS5_IJNSA_ILi2EEESB_SB_EEENS5_IJSB_NSA_ILi0EEESX_EEEEENS5_IJNS4_10UnderscoreES10_S10_EEEEENS4_13SM90_TMA_LOADENS4_14ComposedLayoutINS4_7SwizzleILi1ELi4ELi3EEENS4_18smem_ptr_flag_bitsILi16EEENSU_INS5_IJNSA_ILi8EEESH_EEENS5_IJSH_SB_EEEEEEEvNS4_8identityES13_S1D_vS1E_EENS_8epilogue10collective6detail29Sm90TmaWarpSpecializedAdapterINS1H_15DefaultEpilogueISJ_SK_SK_NS1G_6thread17LinearCombinationISJ_Li1EffLNS1L_9ScaleType4KindE0ELNS_15FloatRoundStyleE2ESJ_EENS1_15EpilogueDefaultEEEEEvvEEEEvNT_6ParamsE,@"STO_CUDA_ENTRY STV_DEFAULT"
_ZN7cutlass13device_kernelINS_4gemm6kernel13GemmUniversalIN4cute5tupleIJiiiiEEENS1_10collective13CollectiveMmaINS1_34MainloopSm90TmaGmmaWarpSpecializedILi30ENS5_IJNS4_1CILi1EEESB_SB_EEENS1_35KernelTmaWarpSpecializedCooperativeEEENS5_IJNSA_ILi192EEENSA_ILi48EEENSA_ILi16EEEEEENS_6half_tENS5_IJlSB_lEEESJ_SK_NS4_8TiledMMAINS4_8MMA_AtomIJNS4_4SM904GMMA25MMA_64x16x16_F32F16F16_SSILNSO_5MajorE0ELSQ_0ELNSO_7ScaleInE1ELSR_1EEEEEENS4_6LayoutINS5_IJNSA_ILi2EEESB_SB_EEENS5_IJSB_NSA_ILi0EEESX_EEEEENS5_IJNS4_10UnderscoreES10_S10_EEEEENS4_13SM90_TMA_LOADENS4_14ComposedLayoutINS4_7SwizzleILi1ELi4ELi3EEENS4_18smem_ptr_flag_bitsILi16EEENSU_INS5_IJNSA_ILi8EEESH_EEENS5_IJSH_SB_EEEEEEEvNS4_8identityES13_S1D_vS1E_EENS_8epilogue10collective6detail29Sm90TmaWarpSpecializedAdapterINS1H_15DefaultEpilogueISJ_SK_SK_NS1G_6thread17LinearCombinationISJ_Li1EffLNS1L_9ScaleType4KindE0ELNS_15FloatRoundStyleE2ESJ_EENS1_15EpilogueDefaultEEEEEvvEEEEvNT_6ParamsE:
[----:B------:R-:W0:Y:S01]  /*0000*/  LDC R1, c[0x0][0x28] ;  /* 0x00000a00ff017b82 */ /* 0x000e220000000800 */
[----:B------:R-:W1:Y:S01]  /*0010*/  S2R R18, SR_TID.X ;  /* 0x0000000000127919 */ /* 0x000e620000002100 */
[----:B------:R-:W-:Y:S01]  /*0020*/  ELECT P0, URZ, PT ;  /* 0x00000000003f782f */ /* 0x000fe20003800000 */
[----:B------:R-:W-:Y:S01]  /*0030*/  BSSY B0, `(.L_x_0) ;  /* 0x000000f000007945 */ /* 0x000fe20003800000 */
[--C-:B-1----:R-:W-:Y:S02]  /*0040*/  SHF.R.U32.HI R0, RZ, 0x5, R18.reuse ;  /* 0x00000005ff007819 */ /* 0x102fe40000011612 */
[----:B------:R-:W-:-:S03]  /*0050*/  SHF.R.U32.HI R22, RZ, 0x7, R18 ;  /* 0x00000007ff167819 */ /* 0x000fc60000011612 */
[----:B------:R-:W1:Y:S04]  /*0060*/  SHFL.IDX PT, R5, R0, RZ, 0x1f ;  /* 0x00001fff00057589 */ /* 0x000e6800000e0000 */
[----:B------:R2:W3:Y:S01]  /*0070*/  SHFL.IDX PT, R8, R22, RZ, 0x1f ;  /* 0x00001fff16087589 */ /* 0x0004e200000e0000 */
[----:B-1----:R-:W-:-:S13]  /*0080*/  ISETP.NE.OR P0, PT, R5, RZ, !P0 ;  /* 0x000000ff0500720c */ /* 0x002fda0004705670 */
[----:B0-23--:R-:W-:Y:S05]  /*0090*/  @P0 BRA `(.L_x_1) ;  /* 0x0000000000200947 */ /* 0x00dfea0003800000 */
[----:B------:R-:W-:Y:S02]  /*00a0*/  ULDC.64 UR4, c[0x0][0x198] ;  /* 0x0000660000047ab9 */ /* 0x000fe40000000a00 */
[----:B------:R-:W-:Y:S02]  /*00b0*/  UIADD3 UR6, UP0, UR4, 0xf0, URZ ;  /* 0x000000f004067890 */ /* 0x000fe4000ff1e03f */
[----:B------:R-:W-:Y:S02]  /*00c0*/  UIADD3 UR4, UP1, UR4, 0x1f0, URZ ;  /* 0x000001f004047890 */ /* 0x000fe4000ff3e03f */
[----:B------:R-:W-:Y:S02]  /*00d0*/  UIADD3.X UR7, URZ, UR5, URZ, UP0, !UPT ;  /* 0x000000053f077290 */ /* 0x000fe400087fe43f */
[----:B------:R-:W-:-:S07]  /*00e0*/  UIADD3.X UR5, URZ, UR5, URZ, UP1, !UPT ;  /* 0x000000053f057290 */ /* 0x000fce0008ffe43f */
[----:B------:R0:W-:Y:S02]  /*00f0*/  UTMACCTL.PF [UR6] ;  /* 0x00000000060079b9 */ /* 0x0001e40008040000 */
[----:B------:R0:W-:Y:S02]  /*0100*/  UTMACCTL.PF [UR4] ;  /* 0x00000000040079b9 */ /* 0x0001e40008040000 */
[----:B0-----:R-:W-:Y:S01]  /*0110*/  NOP ;  /* 0x0000000000007918 */ /* 0x001fe20000000000 */
.L_x_1:
[----:B------:R-:W-:Y:S05]  /*0120*/  BSYNC B0 ;  /* 0x0000000000007941 */ /* 0x000fea0003800000 */
.L_x_0:
[----:B------:R-:W0:Y:S02]  /*0130*/  SHFL.IDX PT, R2, R0, RZ, 0x1f ;  /* 0x00001fff00027589 */ /* 0x000e2400000e0000 */
[----:B0-----:R-:W-:-:S13]  /*0140*/  ISETP.NE.AND P0, PT, R2, RZ, PT ;  /* 0x000000ff0200720c */ /* 0x001fda0003f05270 */
[----:B------:R-:W-:Y:S05]  /*0150*/  @P0 BRA `(.L_x_2) ;  /* 0x0000000400340947 */ /* 0x000fea0003800000 */
[----:B------:R-:W-:Y:S01]  /*0160*/  ELECT P0, URZ, PT ;  /* 0x00000000003f782f */ /* 0x000fe20003800000 */
[----:B------:R-:W-:-:S12]  /*0170*/  BSSY B0, `(.L_x_2) ;  /* 0x000004b000007945 */ /* 0x000fd80003800000 */
[----:B------:R-:W-:Y:S05]  /*0180*/  @!P0 BRA `(.L_x_3) ;  /* 0x0000000400248947 */ /* 0x000fea0003800000 */
[----:B------:R-:W0:Y:S01]  /*0190*/  S2UR UR8, SR_CgaCtaId ;  /* 0x00000000000879c3 */ /* 0x000e220000008800 */
[----:B------:R-:W-:Y:S01]  /*01a0*/  UMOV UR4, 0x400 ;  /* 0x0000040000047882 */ /* 0x000fe20000000000 */
[----:B------:R-:W-:Y:S01]  /*01b0*/  UMOV UR5, 0x1 ;  /* 0x0000000100057882 */ /* 0x000fe20000000000 */
[----:B------:R-:W-:Y:S02]  /*01c0*/  UMOV UR6, 0x100 ;  /* 0x0000010000067882 */ /* 0x000fe40000000000 */
[----:B------:R-:W-:-:S04]  /*01d0*/  UIADD3 UR6, -UR6, 0x100000, URZ ;  /* 0x0010000006067890 */ /* 0x000fc8000fffe13f */
[----:B------:R-:W-:Y:S02]  /*01e0*/  USHF.L.U32 UR7, UR6, 0xb, URZ ;  /* 0x0000000b06077899 */ /* 0x000fe4000800063f */
[----:B------:R-:W-:Y:S02]  /*01f0*/  USHF.L.U32 UR6, UR6, 0x1, URZ ;  /* 0x0000000106067899 */ /* 0x000fe4000800063f */
[----:B0-----:R-:W-:Y:S02]  /*0200*/  ULEA UR8, UR8, UR4, 0x18 ;  /* 0x0000000408087291 */ /* 0x001fe4000f8ec03f */
[----:B------:R-:W-:-:S04]  /*0210*/  UIADD3 UR4, -UR5, 0x100000, URZ ;  /* 0x0010000005047890 */ /* 0x000fc8000fffe13f */
[----:B------:R-:W-:Y:S02]  /*0220*/  USHF.L.U32 UR5, UR4, 0xb, URZ ;  /* 0x0000000b04057899 */ /* 0x000fe4000800063f */
[----:B------:R-:W-:Y:S01]  /*0230*/  USHF.L.U32 UR4, UR4, 0x1, URZ ;  /* 0x0000000104047899 */ /* 0x000fe2000800063f */
[----:B------:R-:W0:Y:S11]  /*0240*/  FENCE.VIEW.ASYNC.S ;  /* 0x00000000000073c6 */ /* 0x000e360000000000 */
[----:B0-----:R0:W1:Y:S01]  /*0250*/  SYNCS.EXCH.64 URZ, [UR8], UR4 ;  /* 0x00000004083f75b2 */ /* 0x0010620008000100 */
[----:B------:R0:W2:Y:S01]  /*0260*/  SYNCS.EXCH.64 URZ, [UR8+0xf0], UR6 ;  /* 0x0000f006083f75b2 */ /* 0x0000a20008000100 */
[----:B------:R0:W3:Y:S01]  /*0270*/  SYNCS.EXCH.64 URZ, [UR8+0x8], UR4 ;  /* 0x00000804083f75b2 */ /* 0x0000e20008000100 */
[----:B------:R0:W4:Y:S01]  /*0280*/  SYNCS.EXCH.64 URZ, [UR8+0xf8], UR6 ;  /* 0x0000f806083f75b2 */ /* 0x0001220008000100 */
[----:B------:R0:W0:Y:S01]  /*0290*/  SYNCS.EXCH.64 URZ, [UR8+0x10], UR4 ;  /* 0x00001004083f75b2 */ /* 0x0000220008000100 */
        /* <DEDUP_REMOVED lines=55> */
[----:B-1234-:R-:W-:Y:S01]  /*0610*/  NOP ;  /* 0x0000000000007918 */ /* 0x01efe20000000000 */
.L_x_3:
[----:B0-----:R-:W-:Y:S05]  /*0620*/  BSYNC B0 ;  /* 0x0000000000007941 */ /* 0x001fea0003800000 */
.L_x_2:
[----:B------:R-:W0:Y:S01]  /*0630*/  SHFL.IDX PT, R0, R0, RZ, 0x1f ;  /* 0x00001fff00007589 */ /* 0x000e2200000e0000 */
[----:B------:R-:W-:Y:S01]  /*0640*/  ELECT P0, URZ, PT ;  /* 0x00000000003f782f */ /* 0x000fe20003800000 */
[----:B------:R-:W1:Y:S01]  /*0650*/  LDC R2, c[0x0][0x65c] ;  /* 0x00019700ff027b82 */ /* 0x000e620000000800 */
[----:B------:R-:W-:Y:S01]  /*0660*/  SHF.R.S32.HI R6, RZ, 0x1f, R5 ;  /* 0x0000001fff067819 */ /* 0x000fe20000011405 */
[----:B------:R-:W2:Y:S01]  /*0670*/  S2R R3, SR_CTAID.Y ;  /* 0x0000000000037919 */ /* 0x000ea20000002600 */
[----:B------:R-:W-:Y:S01]  /*0680*/  UMOV UR4, 0x20 ;  /* 0x0000002000047882 */ /* 0x000fe20000000000 */
[----:B------:R-:W-:Y:S01]  /*0690*/  ISETP.NE.AND P2, PT, R8, RZ, PT ;  /* 0x000000ff0800720c */ /* 0x000fe20003f45270 */
[----:B------:R-:W-:Y:S01]  /*06a0*/  NOP ;  /* 0x0000000000007918 */ /* 0x000fe20000000000 */
[----:B------:R-:W3:Y:S01]  /*06b0*/  S2R R4, SR_CTAID.X ;  /* 0x0000000000047919 */ /* 0x000ee20000002500 */
[----:B------:R-:W-:Y:S01]  /*06c0*/  LEA.HI R6, R6, R5, RZ, 0x2 ;  /* 0x0000000506067211 */ /* 0x000fe200078f10ff */
[----:B------:R-:W-:Y:S01]  /*06d0*/  NOP ;  /* 0x0000000000007918 */ /* 0x000fe20000000000 */
[----:B0-----:R-:W-:-:S02]  /*06e0*/  ISETP.NE.OR P0, PT, R0, RZ, !P0 ;  /* 0x000000ff0000720c */ /* 0x001fc40004705670 */
[----:B-1----:R-:W-:-:S04]  /*06f0*/  ISETP.NE.AND P3, PT, R2, 0x1, PT ;  /* 0x000000010200780c */ /* 0x002fc80003f65270 */
[----:B------:R-:W-:Y:S02]  /*0700*/  P2R R0, PR, RZ, 0x8 ;  /* 0x00000008ff007803 */ /* 0x000fe40000000000 */
[----:B------:R-:W-:-:S05]  /*0710*/  LOP3.LUT R0, R6, 0xfffffffc, RZ, 0xc0, !PT ;  /* 0xfffffffc06007812 */ /* 0x000fca00078ec0ff */
[----:B------:R-:W-:Y:S01]  /*0720*/  VOTEU.ALL UP0, P0 ;  /* 0x00000000003f7886 */ /* 0x000fe20000000000 */
[----:B------:R-:W-:Y:S01]  /*0730*/  IMAD.IADD R0, R5, 0x1, -R0 ;  /* 0x0000000105007824 */ /* 0x000fe200078e0a00 */
[----:B------:R-:W3:Y:S01]  /*0740*/  @P3 LDC R17, c[0x0][0x10] ;  /* 0x00000400ff113b82 */ /* 0x000ee20000000800 */
[----:B------:R-:W-:Y:S01]  /*0750*/  VOTEU.ALL UP1, P0 ;  /* 0x00000000003f7886 */ /* 0x000fe20000020000 */
[----:B--2---:R-:W-:Y:S01]  /*0760*/  @P3 IMAD.MOV.U32 R6, RZ, RZ, R3 ;  /* 0x000000ffff063224 */ /* 0x004fe200078e0003 */
[----:B------:R-:W-:Y:S01]  /*0770*/  @!UP0 UMOV UR6, 0x400 ;  /* 0x0000040000068882 */ /* 0x000fe20000000000 */
[----:B------:R-:W-:-:S04]  /*0780*/  @!UP0 UIADD3 UR4, -UR4, 0x100000, URZ ;  /* 0x0010000004048890 */ /* 0x000fc8000fffe13f */
[----:B------:R-:W-:Y:S02]  /*0790*/  @!UP0 USHF.L.U32 UR5, UR4, 0xb, URZ ;  /* 0x0000000b04058899 */ /* 0x000fe4000800063f */
[----:B------:R-:W-:Y:S01]  /*07a0*/  @!UP0 USHF.L.U32 UR4, UR4, 0x1, URZ ;  /* 0x0000000104048899 */ /* 0x000fe2000800063f */
[----:B------:R-:W-:Y:S02]  /*07b0*/  @P3 IMAD.MOV.U32 R7, RZ, RZ, RZ ;  /* 0x000000ffff073224 */ /* 0x000fe400078e00ff */
[----:B------:R-:W-:Y:S01]  /*07c0*/  IMAD.MOV.U32 R5, RZ, RZ, RZ ;  /* 0x000000ffff057224 */ /* 0x000fe200078e00ff */
[----:B------:R-:W0:Y:S01]  /*07d0*/  @!UP0 S2UR UR7, SR_CgaCtaId ;  /* 0x00000000000789c3 */ /* 0x000e220000008800 */
[----:B------:R-:W-:-:S07]  /*07e0*/  @P3 IMAD.MOV.U32 R11, RZ, RZ, RZ ;  /* 0x000000ffff0b3224 */ /* 0x000fce00078e00ff */
[----:B------:R-:W1:Y:S01]  /*07f0*/  @!P3 LDC R9, c[0x0][0xc] ;  /* 0x00000300ff09bb82 */ /* 0x000e620000000800 */
[----:B---3--:R-:W-:-:S04]  /*0800*/  @P3 IMAD.WIDE.U32 R16, R4, R17, R6 ;  /* 0x0000001104103225 */ /* 0x008fc800078e0006 */
[----:B------:R-:W-:Y:S01]  /*0810*/  @P3 IMAD.IADD R17, R17, 0x1, R11 ;  /* 0x0000000111113824 */ /* 0x000fe200078e020b */
[----:B0-----:R-:W-:Y:S01]  /*0820*/  @!UP0 ULEA UR6, UR7, UR6, 0x18 ;  /* 0x0000000607068291 */ /* 0x001fe2000f8ec03f */
[----:B------:R-:W-:Y:S01]  /*0830*/  VOTEU.ALL UP0, P0 ;  /* 0x00000000003f7886 */ /* 0x000fe20000000000 */
[----:B------:R-:W-:-:S04]  /*0840*/  ISETP.NE.AND P0, PT, R0, 0x3, PT ;  /* 0x000000030000780c */ /* 0x000fc80003f05270 */
[----:B------:R-:W-:Y:S01]  /*0850*/  ISETP.EQ.OR P0, PT, R0, RZ, !P0 ;  /* 0x000000ff0000720c */ /* 0x000fe20004702670 */
[----:B-1----:R-:W-:-:S03]  /*0860*/  @!P3 IMAD.WIDE.U32 R6, R9, R3, R4 ;  /* 0x000000030906b225 */ /* 0x002fc600078e0004 */
[C---:B------:R-:W-:Y:S01]  /*0870*/  ISETP.EQ.AND P0, PT, R8.reuse, RZ, P0 ;  /* 0x000000ff0800720c */ /* 0x040fe20000702270 */
[----:B------:R-:W-:Y:S01]  /*0880*/  VIADD R8, R8, 0xffffffff ;  /* 0xffffffff08087836 */ /* 0x000fe20000000000 */
[----:B------:R-:W0:Y:S02]  /*0890*/  FENCE.VIEW.ASYNC.S ;  /* 0x00000000000073c6 */ /* 0x000e240000000000 */
[----:B0-----:R0:W1:Y:S01]  /*08a0*/  @!UP0 SYNCS.EXCH.64 URZ, [UR6+0x1f0], UR4 ;  /* 0x0001f004063f85b2 */ /* 0x0010620008000100 */
[----:B------:R-:W-:Y:S01]  /*08b0*/  @!P3 IMAD.MOV.U32 R16, RZ, RZ, R6 ;  /* 0x000000ffff10b224 */ /* 0x000fe200078e0006 */
[----:B------:R-:W-:Y:S01]  /*08c0*/  SEL R19, RZ, 0x1, !P0 ;  /* 0x00000001ff137807 */ /* 0x000fe20004000000 */
[----:B------:R-:W-:Y:S01]  /*08d0*/  @!P3 IMAD.MOV.U32 R17, RZ, RZ, R7 ;  /* 0x000000ffff11b224 */ /* 0x000fe200078e0007 */
[----:B------:R-:W-:-:S04]  /*08e0*/  ISETP.GE.U32.AND P1, PT, R8, 0x2, PT ;  /* 0x000000020800780c */ /* 0x000fc80003f26070 */
[----:B------:R-:W-:Y:S01]  /*08f0*/  SEL R19, R19, 0x2, P1 ;  /* 0x0000000213137807 */ /* 0x000fe20000800000 */
[----:B------:R0:W1:Y:S01]  /*0900*/  @!UP1 SYNCS.EXCH.64 URZ, [UR6+0x1f8], UR4 ;  /* 0x0001f804063f95b2 */ /* 0x0000620008000100 */
[----:B------:R-:W-:Y:S01]  /*0910*/  NOP ;  /* 0x0000000000007918 */ /* 0x000fe20000000000 */
[----:B-1----:R-:W-:Y:S06]  /*0920*/  BAR.SYNC.DEFER_BLOCKING 0x0 ;  /* 0x0000000000007b1d */ /* 0x002fec0000010000 */
[----:B------:R-:W-:Y:S05]  /*0930*/  @!P2 BRA `(.L_x_4) ;  /* 0x000000500054a947 */ /* 0x000fea0003800000 */
[----:B------:R-:W-:-:S13]  /*0940*/  ISETP.GT.U32.AND P0, PT, R8, 0x1, PT ;  /* 0x000000010800780c */ /* 0x000fda0003f04070 */
[----:B0-----:R-:W-:Y:S05]  /*0950*/  @P0 EXIT ;  /* 0x000000000000094d */ /* 0x001fea0003800000 */
[----:B------:R-:W-:Y:S01]  /*0960*/  ULDC.64 UR4, c[0x0][0x650] ;  /* 0x0001940000047ab9 */ /* 0x000fe20000000a00 */
[----:B------:R-:W-:Y:S01]  /*0970*/  PRMT R0, RZ, 0x7610, R0 ;  /* 0x00007610ff007816 */ /* 0x000fe20000000000 */
[----:B------:R-:W-:Y:S01]  /*0980*/  IMAD.MOV.U32 R77, RZ, RZ, -0x1 ;  /* 0xffffffffff4d7424 */ /* 0x000fe200078e00ff */
[----:B------:R-:W-:Y:S01]  /*0990*/  ISETP.GE.U32.AND P0, PT, R16, UR4, PT ;  /* 0x0000000410007c0c */ /* 0x000fe2000bf06070 */
[----:B------:R-:W-:Y:S02]  /*09a0*/  IMAD.MOV.U32 R75, RZ, RZ, -0x1 ;  /* 0xffffffffff4b7424 */ /* 0x000fe400078e00ff */
[----:B------:R-:W-:Y:S01]  /*09b0*/  IMAD.MOV.U32 R23, RZ, RZ, -0x1 ;  /* 0xffffffffff177424 */ /* 0x000fe200078e00ff */
[----:B------:R-:W-:-:S13]  /*09c0*/  ISETP.GE.U32.AND.EX P0, PT, R17, UR5, PT, P0 ;  /* 0x0000000511007c0c */ /* 0x000fda000bf06100 */
[----:B------:R-:W-:Y:S05]  /*09d0*/  @P0 BRA `(.L_x_5) ;  /* 0x0000000400540947 */ /* 0x000fea0003800000 */
[----:B------:R-:W0:Y:S01]  /*09e0*/  LDC.64 R14, c[0x0][0x628] ;  /* 0x00018a00ff0e7b82 */ /* 0x000e220000000a00 */
[----:B------:R-:W-:Y:S02]  /*09f0*/  IMAD.MOV.U32 R6, RZ, RZ, R16 ;  /* 0x000000ffff067224 */ /* 0x000fe400078e0010 */
[----:B------:R-:W-:-:S05]  /*0a00*/  IMAD.MOV.U32 R7, RZ, RZ, R17 ;  /* 0x000000ffff077224 */ /* 0x000fca00078e0011 */
[----:B------:R-:W1:Y:S08]  /*0a10*/  LDC R0, c[0x0][0x630] ;  /* 0x00018c00ff007b82 */ /* 0x000e700000000800 */
[----:B------:R-:W2:Y:S01]  /*0a20*/  LDC.64 R20, c[0x0][0x620] ;  /* 0x00018800ff147b82 */ /* 0x000ea20000000a00 */
[----:B0-----:R-:W-:-:S04]  /*0a30*/  ISETP.NE.U32.AND P0, PT, R14, RZ, PT ;  /* 0x000000ff0e00720c */ /* 0x001fc80003f05070 */
[----:B------:R-:W-:-:S13]  /*0a40*/  ISETP.NE.AND.EX P0, PT, R15, RZ, PT, P0 ;  /* 0x000000ff0f00720c */ /* 0x000fda0003f05300 */
[----:B-12---:R-:W-:Y:S05]  /*0a50*/  @!P0 BRA `(.L_x_6) ;  /* 0x0000000000288947 */ /* 0x006fea0003800000 */
[----:B------:R-:W0:Y:S02]  /*0a60*/  LDC R11, c[0x0][0x634] ;  /* 0x00018d00ff0b7b82 */ /* 0x000e240000000800 */
[----:B0-----:R-:W-:-:S05]  /*0a70*/  IADD3 R11, P0, R16, R11, RZ ;  /* 0x0000000b100b7210 */ /* 0x001fca0007f1e0ff */
[----:B------:R-:W-:-:S04]  /*0a80*/  IMAD.X R13, RZ, RZ, R17, P0 ;  /* 0x000000ffff0d7224 */ /* 0x000fc800000e0611 */
[----:B------:R-:W-:-:S04]  /*0a90*/  IMAD.WIDE.U32 R6, R13, R14, RZ ;  /* 0x0000000e0d067225 */ /* 0x000fc800078e00ff */
[----:B------:R-:W-:-:S04]  /*0aa0*/  IMAD.WIDE.U32 R8, P0, R11, R15, R6 ;  /* 0x0000000f0b087225 */ /* 0x000fc80007800006 */
[----:B------:R-:W-:-:S04]  /*0ab0*/  IMAD.WIDE.U32 R6, R11, R14, RZ ;  /* 0x0000000e0b067225 */ /* 0x000fc800078e00ff */
[----:B------:R-:W-:Y:S01]  /*0ac0*/  IMAD.X R11, RZ, RZ, RZ, P0 ;  /* 0x000000ffff0b7224 */ /* 0x000fe200000e06ff */
[----:B------:R-:W-:Y:S01]  /*0ad0*/  IADD3 RZ, P0, R7, R8, RZ ;  /* 0x0000000807ff7210 */ /* 0x000fe20007f1e0ff */
[----:B------:R-:W-:-:S04]  /*0ae0*/  IMAD.MOV.U32 R10, RZ, RZ, R9 ;  /* 0x000000ffff0a7224 */ /* 0x000fc800078e0009 */
[----:B------:R-:W-:-:S08]  /*0af0*/  IMAD.WIDE.U32.X R6, R13, R15, R10, P0 ;  /* 0x0000000f0d067225 */ /* 0x000fd000000e040a */
.L_x_6:
[-CC-:B------:R-:W-:Y:S01]  /*0b00*/  SHF.R.U64 R23, R6, R0.reuse, R7.reuse ;  /* 0x0000000006177219 */ /* 0x180fe20000001207 */
[----:B------:R-:W0:Y:S01]  /*0b10*/  LDC R10, c[0x0][0x618] ;  /* 0x00018600ff0a7b82 */ /* 0x000e220000000800 */
[----:B------:R-:W-:Y:S01]  /*0b20*/  SHF.R.U32.HI R5, RZ, R0, R7 ;  /* 0x00000000ff057219 */ /* 0x000fe20000011607 */
[----:B------:R-:W-:Y:S01]  /*0b30*/  ULDC UR4, c[0x0][0x150] ;  /* 0x0000540000047ab9 */ /* 0x000fe20000000800 */
[----:B------:R-:W-:Y:S02]  /*0b40*/  IADD3 R9, P0, RZ, -R23, RZ ;  /* 0x80000017ff097210 */ /* 0x000fe40007f1e0ff */
[----:B------:R-:W-:-:S03]  /*0b50*/  I2FP.F32.U32 R0, R4 ;  /* 0x0000000400007245 */ /* 0x000fc60000201000 */
[----:B------:R-:W1:Y:S01]  /*0b60*/  LDC.64 R28, c[0x0][0x640] ;  /* 0x00019000ff1c7b82 */ /* 0x000e620000000a00 */
[----:B------:R-:W-:Y:S02]  /*0b70*/  IMAD.X R11, RZ, RZ, ~R5, P0 ;  /* 0x000000ffff0b7224 */ /* 0x000fe400000e0e05 */
[----:B------:R-:W-:Y:S01]  /*0b80*/  FMUL R0, R0, UR4 ;  /* 0x0000000400007c20 */ /* 0x000fe20008400000 */
[----:B------:R-:W-:Y:S01]  /*0b90*/  IMAD.WIDE.U32 R6, R9, R20, R16 ;  /* 0x0000001409067225 */ /* 0x000fe200078e0010 */
[----:B------:R-:W-:-:S03]  /*0ba0*/  ULDC UR4, c[0x0][0x154] ;  /* 0x0000550000047ab9 */ /* 0x000fc60000000800 */
[----:B------:R-:W-:Y:S01]  /*0bb0*/  IMAD R8, R11, R20, RZ ;  /* 0x000000140b087224 */ /* 0x000fe200078e02ff */
[----:B------:R-:W2:Y:S01]  /*0bc0*/  LDC R5, c[0x0][0x144] ;  /* 0x00005100ff057b82 */ /* 0x000ea20000000800 */
[----:B------:R-:W3:Y:S02]  /*0bd0*/  F2I.U32.TRUNC.NTZ R0, R0 ;  /* 0x0000000000007305 */ /* 0x000ee4000020f000 */
[----:B------:R-:W-:-:S04]  /*0be0*/  IMAD R9, R9, R21, R8 ;  /* 0x0000001509097224 */ /* 0x000fc800078e0208 */
[----:B------:R-:W-:Y:S01]  /*0bf0*/  IMAD.IADD R7, R7, 0x1, R9 ;  /* 0x0000000107077824 */ /* 0x000fe200078e0209 */
[----:B------:R-:W4:Y:S01]  /*0c00*/  LDC R12, c[0x0][0x608] ;  /* 0x00018200ff0c7b82 */ /* 0x000f220000000800 */
[----:B------:R-:W-:-:S03]  /*0c10*/  IMAD.MOV.U32 R9, RZ, RZ, -0x1 ;  /* 0xffffffffff097424 */ /* 0x000fc600078e00ff */
[-CC-:B0-----:R-:W-:Y:S02]  /*0c20*/  SHF.R.U64 R20, R6, R10.reuse, R7.reuse ;  /* 0x0000000a06147219 */ /* 0x181fe40000001207 */
[----:B------:R-:W-:Y:S02]  /*0c30*/  I2FP.F32.U32 R6, R3 ;  /* 0x0000000300067245 */ /* 0x000fe40000201000 */
[----:B------:R-:W0:Y:S01]  /*0c40*/  LDC R26, c[0x0][0x658] ;  /* 0x00019600ff1a7b82 */ /* 0x000e220000000800 */
[----:B-1----:R-:W-:Y:S01]  /*0c50*/  ISETP.NE.U32.AND P0, PT, R28, RZ, PT ;  /* 0x000000ff1c00720c */ /* 0x002fe20003f05070 */
[----:B---3--:R-:W-:Y:S01]  /*0c60*/  IMAD.MOV R8, RZ, RZ, -R0 ;  /* 0x000000ffff087224 */ /* 0x008fe200078e0a00 */
[----:B------:R-:W-:Y:S01]  /*0c70*/  SHF.R.U32.HI R7, RZ, R10, R7 ;  /* 0x0000000aff077219 */ /* 0x000fe20000011607 */
[----:B------:R-:W-:Y:S01]  /*0c80*/  FMUL R6, R6, UR4 ;  /* 0x0000000406067c20 */ /* 0x000fe20008400000 */
[----:B------:R-:W-:-:S03]  /*0c90*/  ISETP.NE.AND.EX P0, PT, R29, RZ, PT, P0 ;  /* 0x000000ff1d00720c */ /* 0x000fc60003f05300 */
[----:B------:R-:W1:Y:S01]  /*0ca0*/  LDC R14, c[0x0][0x148] ;  /* 0x00005200ff0e7b82 */ /* 0x000e620000000800 */
[----:B--2---:R-:W-:-:S07]  /*0cb0*/  IMAD R0, R5, R8, R4 ;  /* 0x0000000805007224 */ /* 0x004fce00078e0204 */
[----:B------:R-:W2:Y:S01]  /*0cc0*/  LDC R24, c[0x0][0x600] ;  /* 0x00018000ff187b82 */ /* 0x000ea20000000800 */
[-CC-:B----4-:R-:W-:Y:S02]  /*0cd0*/  SHF.R.U64 R30, R20, R12.reuse, R7.reuse ;  /* 0x0000000c141e7219 */ /* 0x190fe40000001207 */
[----:B------:R-:W-:Y:S01]  /*0ce0*/  SHF.R.U32.HI R5, RZ, R12, R7 ;  /* 0x0000000cff057219 */ /* 0x000fe20000011607 */
[----:B------:R-:W-:Y:S01]  /*0cf0*/  IMAD.MOV.U32 R7, RZ, RZ, 0x1 ;  /* 0x00000001ff077424 */ /* 0x000fe200078e00ff */
[----:B------:R3:W4:Y:S03]  /*0d00*/  F2I.U32.TRUNC.NTZ R12, R6 ;  /* 0x00000006000c7305 */ /* 0x000726000020f000 */
[----:B------:R-:W1:Y:S01]  /*0d10*/  LDC R15, c[0x0][0x648] ;  /* 0x00019200ff0f7b82 */ /* 0x000e620000000800 */
[-C--:B0-----:R-:W-:Y:S02]  /*0d20*/  SHF.L.U32 R4, R9, R26.reuse, RZ ;  /* 0x0000001a09047219 */ /* 0x081fe400000006ff */
[----:B------:R-:W-:-:S02]  /*0d30*/  SHF.R.U64 R32, R30, R26, R5 ;  /* 0x0000001a1e207219 */ /* 0x000fc40000001205 */
[----:B------:R-:W-:Y:S02]  /*0d40*/  LOP3.LUT R11, RZ, R4, RZ, 0x33, !PT ;  /* 0x00000004ff0b7212 */ /* 0x000fe400078e33ff */
[-C--:B------:R-:W-:Y:S01]  /*0d50*/  SHF.R.U32.HI R5, RZ, R26.reuse, R5 ;  /* 0x0000001aff057219 */ /* 0x080fe20000011605 */
[----:B------:R-:W0:Y:S01]  /*0d60*/  LDC R21, c[0x0][0x638] ;  /* 0x00018e00ff157b82 */ /* 0x000e220000000800 */
[----:B------:R-:W-:Y:S01]  /*0d70*/  SHF.L.U32 R10, R7, R26, RZ ;  /* 0x0000001a070a7219 */ /* 0x000fe200000006ff */
[----:B------:R-:W-:-:S06]  /*0d80*/  IMAD.MOV.U32 R4, RZ, RZ, R32 ;  /* 0x000000ffff047224 */ /* 0x000fcc00078e0020 */
[----:B------:R-:W0:Y:S01]  /*0d90*/  LDC R77, c[0x0][0x610] ;  /* 0x00018400ff4d7b82 */ /* 0x000e220000000800 */
[----:B---34-:R-:W-:Y:S05]  /*0da0*/  @!P0 BRA `(.L_x_7) ;  /* 0x0000000000288947 */ /* 0x018fea0003800000 */
[----:B------:R-:W3:Y:S02]  /*0db0*/  LDC R9, c[0x0][0x64c] ;  /* 0x00019300ff097b82 */ /* 0x000ee40000000800 */
[----:B---3--:R-:W-:-:S05]  /*0dc0*/  IADD3 R9, P0, R32, R9, RZ ;  /* 0x0000000920097210 */ /* 0x008fca0007f1e0ff */
        /* <DEDUP_REMOVED lines=8> */
.L_x_7:
[----:B-1----:R-:W-:Y:S01]  /*0e50*/  SHF.R.U64 R4, R4, R15, R5 ;  /* 0x0000000f04047219 */ /* 0x002fe20000001205 */
[----:B--2---:R-:W-:Y:S01]  /*0e60*/  VIADD R5, R24, 0xffffffff ;  /* 0xffffffff18057836 */ /* 0x004fe20000000000 */
[----:B------:R-:W-:Y:S01]  /*0e70*/  LOP3.LUT R11, R30, R11, RZ, 0xc0, !PT ;  /* 0x0000000b1e0b7212 */ /* 0x000fe200078ec0ff */
[----:B------:R-:W-:Y:S02]  /*0e80*/  IMAD.MOV R12, RZ, RZ, -R12 ;  /* 0x000000ffff0c7224 */ /* 0x000fe400078e0a0c */
[----:B------:R-:W-:Y:S02]  /*0e90*/  IMAD.MOV R6, RZ, RZ, -R4 ;  /* 0x000000ffff067224 */ /* 0x000fe400078e0a04 */
[----:B------:R-:W-:Y:S01]  /*0ea0*/  IMAD R11, R10, R4, R11 ;  /* 0x000000040a0b7224 */ /* 0x000fe200078e020b */
[----:B------:R-:W-:Y:S01]  /*0eb0*/  LOP3.LUT R4, R20, R5, RZ, 0xc0, !PT ;  /* 0x0000000514047212 */ /* 0x000fe200078ec0ff */
[----:B------:R-:W-:Y:S02]  /*0ec0*/  @P3 IMAD R0, R14, R12, R3 ;  /* 0x0000000c0e003224 */ /* 0x000fe400078e0203 */
[----:B0-----:R-:W-:-:S02]  /*0ed0*/  IMAD R3, R6, R21, R32 ;  /* 0x0000001506037224 */ /* 0x001fc400078e0220 */
[----:B------:R-:W-:Y:S02]  /*0ee0*/  IMAD R77, R11, R77, R0 ;  /* 0x0000004d0b4d7224 */ /* 0x000fe400078e0200 */
[----:B------:R-:W-:Y:S02]  /*0ef0*/  IMAD R4, R3, R24, R4 ;  /* 0x0000001803047224 */ /* 0x000fe400078e0204 */
[----:B------:R-:W-:-:S03]  /*0f00*/  IMAD.MOV.U32 R0, RZ, RZ, 0x1 ;  /* 0x00000001ff007424 */ /* 0x000fc600078e00ff */
[----:B------:R-:W-:Y:S02]  /*0f10*/  SEL R75, R4, R77, !P3 ;  /* 0x0000004d044b7207 */ /* 0x000fe40005800000 */
[----:B------:R-:W-:-:S07]  /*0f20*/  SEL R77, R77, R4, !P3 ;  /* 0x000000044d4d7207 */ /* 0x000fce0005800000 */
.L_x_5:
[----:B------:R-:W-:-:S08]  /*0f30*/  NOP ;  /* 0x0000000000007918 */ /* 0x000fd00000000000 */
[----:B------:R-:W0:Y:S02]  /*0f40*/  USETMAXREG.TRY_ALLOC.CTAPOOL UP0, 0xe8 ;  /* 0x000000e8000079c8 */ /* 0x000e240008000600 */
[----:B0-----:R-:W-:-:S13]  /*0f50*/  PLOP3.LUT P0, PT, PT, PT, UP0, 0x80, 0x0 ;  /* 0x000000000000781c */ /* 0x001fda0003f0f008 */
[----:B------:R-:W-:Y:S05]  /*0f60*/  @!P0 BRA `(.L_x_5) ;  /* 0xfffffffc00f08947 */ /* 0x000fea000383ffff */
[----:B------:R-:W-:Y:S01]  /*0f70*/  ULDC.64 UR4, c[0x0][0x598] ;  /* 0x0001660000047ab9 */ /* 0x000fe20000000a00 */
[----:B------:R-:W-:Y:S01]  /*0f80*/  ULDC.64 UR36, c[0x0][0x208] ;  /* 0x0000820000247ab9 */ /* 0x000fe20000000a00 */
[----:B------:R-:W-:-:S04]  /*0f90*/  ISETP.NE.U32.AND P0, PT, RZ, UR4, PT ;  /* 0x00000004ff007c0c */ /* 0x000fc8000bf05070 */
[----:B------:R-:W-:-:S13]  /*0fa0*/  ISETP.NE.AND.EX P0, PT, RZ, UR5, PT, P0 ;  /* 0x00000005ff007c0c */ /* 0x000fda000bf05300 */
[----:B------:R-:W-:Y:S05]  /*0fb0*/  @!P0 BRA `(.L_x_8) ;  /* 0x00000000001c8947 */ /* 0x000fea0003800000 */
[----:B------:R-:W0:Y:S02]  /*0fc0*/  LDC.64 R4, c[0x0][0x598] ;  /* 0x00016600ff047b82 */ /* 0x000e240000000a00 */
[----:B0-----:R-:W2:Y:S02]  /*0fd0*/  LDG.E.64 R4, desc[UR36][R4.64] ;  /* 0x0000002404047981 */ /* 0x001ea4000c1e1b00 */
[----:B--2---:R-:W-:-:S04]  /*0fe0*/  ISETP.NE.U32.AND P0, PT, R4, RZ, PT ;  /* 0x000000ff0400720c */ /* 0x004fc80003f05070 */
[----:B------:R-:W-:-:S13]  /*0ff0*/  ISETP.NE.AND.EX P0, PT, R5, RZ, PT, P0 ;  /* 0x000000ff0500720c */ /* 0x000fda0003f05300 */
[----:B------:R-:W-:Y:S05]  /*1000*/  @!P0 BRA `(.L_x_8) ;  /* 0x0000000000088947 */ /* 0x000fea0003800000 */
[----:B------:R0:W5:Y:S01]  /*1010*/  LD.E R72, desc[UR36][R4.64] ;  /* 0x0000002404487980 */ /* 0x000162000c101900 */
[----:B------:R-:W-:Y:S05]  /*1020*/  BRA `(.L_x_9) ;  /* 0x0000000000247947 */ /* 0x000fea0003800000 */
.L_x_8:
[----:B------:R-:W-:Y:S02]  /*1030*/  ULDC.64 UR4, c[0x0][0x588] ;  /* 0x0001620000047ab9 */ /* 0x000fe40000000a00 */
[----:B------:R-:W-:-:S04]  /*1040*/  ISETP.NE.U32.AND P0, PT, RZ, UR4, PT ;  /* 0x00000004ff007c0c */ /* 0x000fc8000bf05070 */
[----:B------:R-:W-:-:S13]  /*1050*/  ISETP.NE.AND.EX P0, PT, RZ, UR5, PT, P0 ;  /* 0x00000005ff007c0c */ /* 0x000fda000bf05300 */
[----:B------:R-:W-:Y:S05]  /*1060*/  @!P0 BRA `(.L_x_10) ;  /* 0x00000000000c8947 */ /* 0x000fea0003800000 */
[----:B------:R-:W0:Y:S02]  /*1070*/  LDC.64 R72, c[0x0][0x588] ;  /* 0x00016200ff487b82 */ /* 0x000e240000000a00 */
[----:B0-----:R1:W5:Y:S01]  /*1080*/  LDG.E R72, desc[UR36][R72.64] ;  /* 0x0000002448487981 */ /* 0x001362000c1e1900 */
[----:B------:R-:W-:Y:S05]  /*1090*/  BRA `(.L_x_9) ;  /* 0x0000000000087947 */ /* 0x000fea0003800000 */
.L_x_10:
[----:B------:R-:W-:Y:S02]  /*10a0*/  ULDC UR4, c[0x0][0x580] ;  /* 0x0001600000047ab9 */ /* 0x000fe40000000800 */
[----:B------:R-:W-:-:S07]  /*10b0*/  IMAD.U32 R72, RZ, RZ, UR4 ;  /* 0x00000004ff487e24 */ /* 0x000fce000f8e00ff */
.L_x_9:
[----:B------:R-:W-:Y:S02]  /*10c0*/  ULDC.64 UR4, c[0x0][0x5a0] ;  /* 0x0001680000047ab9 */ /* 0x000fe40000000a00 */
[----:B------:R-:W-:-:S04]  /*10d0*/  ISETP.NE.U32.AND P0, PT, RZ, UR4, PT ;  /* 0x00000004ff007c0c */ /* 0x000fc8000bf05070 */
[----:B------:R-:W-:-:S13]  /*10e0*/  ISETP.NE.AND.EX P0, PT, RZ, UR5, PT, P0 ;  /* 0x00000005ff007c0c */ /* 0x000fda000bf05300 */
[----:B------:R-:W-:Y:S05]  /*10f0*/  @!P0 BRA `(.L_x_11) ;  /* 0x00000000001c8947 */ /* 0x000fea0003800000 */
[----:B0-----:R-:W0:Y:S02]  /*1100*/  LDC.64 R4, c[0x0][0x5a0] ;  /* 0x00016800ff047b82 */ /* 0x001e240000000a00 */
[----:B0-----:R-:W2:Y:S02]  /*1110*/  LDG.E.64 R4, desc[UR36][R4.64] ;  /* 0x0000002404047981 */ /* 0x001ea4000c1e1b00 */
[----:B--2---:R-:W-:-:S04]  /*1120*/  ISETP.NE.U32.AND P0, PT, R4, RZ, PT ;  /* 0x000000ff0400720c */ /* 0x004fc80003f05070 */
[----:B------:R-:W-:-:S13]  /*1130*/  ISETP.NE.AND.EX P0, PT, R5, RZ, PT, P0 ;  /* 0x000000ff0500720c */ /* 0x000fda0003f05300 */
[----:B------:R-:W-:Y:S05]  /*1140*/  @!P0 BRA `(.L_x_11) ;  /* 0x0000000000088947 */ /* 0x000fea0003800000 */
[----:B-1----:R0:W5:Y:S01]  /*1150*/  LD.E R73, desc[UR36][R4.64] ;  /* 0x0000002404497980 */ /* 0x002162000c101900 */
[----:B------:R-:W-:Y:S05]  /*1160*/  BRA `(.L_x_12) ;  /* 0x0000000000247947 */ /* 0x000fea0003800000 */
.L_x_11:
[----:B------:R-:W-:Y:S02]  /*1170*/  ULDC.64 UR4, c[0x0][0x590] ;  /* 0x0001640000047ab9 */ /* 0x000fe40000000a00 */
[----:B------:R-:W-:-:S04]  /*1180*/  ISETP.NE.U32.AND P0, PT, RZ, UR4, PT ;  /* 0x00000004ff007c0c */ /* 0x000fc8000bf05070 */
[----:B------:R-:W-:-:S13]  /*1190*/  ISETP.NE.AND.EX P0, PT, RZ, UR5, PT, P0 ;  /* 0x00000005ff007c0c */ /* 0x000fda000bf05300 */
[----:B------:R-:W-:Y:S05]  /*11a0*/  @!P0 BRA `(.L_x_13) ;  /* 0x00000000000c8947 */ /* 0x000fea0003800000 */
[----:B0-----:R-:W1:Y:S02]  /*11b0*/  LDC.64 R4, c[0x0][0x590] ;  /* 0x00016400ff047b82 */ /* 0x001e640000000a00 */
[----:B-1----:R1:W5:Y:S01]  /*11c0*/  LDG.E R73, desc[UR36][R4.64] ;  /* 0x0000002404497981 */ /* 0x002362000c1e1900 */
[----:B------:R-:W-:Y:S05]  /*11d0*/  BRA `(.L_x_12) ;  /* 0x0000000000087947 */ /* 0x000fea0003800000 */
.L_x_13:
[----:B------:R-:W-:Y:S02]  /*11e0*/  ULDC UR4, c[0x0][0x584] ;  /* 0x0001610000047ab9 */ /* 0x000fe40000000800 */
[----:B-1----:R-:W-:-:S07]  /*11f0*/  IMAD.U32 R73, RZ, RZ, UR4 ;  /* 0x00000004ff497e24 */ /* 0x002fce000f8e00ff */
.L_x_12:
[----:B------:R-:W-:-:S13]  /*1200*/  LOP3.LUT P0, RZ, R0, 0xff, RZ, 0xc0, !PT ;  /* 0x000000ff00ff7812 */ /* 0x000fda000780c0ff */
[----:B------:R-:W-:Y:S05]  /*1210*/  @!P0 EXIT ;  /* 0x000000000000894d */ /* 0x000fea0003800000 */
[----:B------:R-:W-:Y:S01]  /*1220*/  ULDC UR4, c[0x0][0x28c] ;  /* 0x0000a30000047ab9 */ /* 0x000fe20000000800 */
[----:B------:R-:W-:Y:S01]  /*1230*/  LOP3.LUT R90, R19, 0x1, RZ, 0xfc, !PT ;  /* 0x00000001135a7812 */ /* 0x000fe200078efcff */
[----:B------:R-:W-:Y:S01]  /*1240*/  UIADD3 UR4, UR4, 0xf, URZ ;  /* 0x0000000f04047890 */ /* 0x000fe2000fffe03f */
[----:B------:R-:W-:Y:S01]  /*1250*/  UMOV UR38, URZ ;  /* 0x0000003f00267c82 */ /* 0x000fe20008000000 */
[----:B------:R-:W-:Y:S02]  /*1260*/  UMOV UR39, URZ ;  /* 0x0000003f00277c82 */ /* 0x000fe40008000000 */
[----:B------:R-:W-:-:S04]  /*1270*/  USHF.R.S32.HI UR5, URZ, 0x1f, UR4 ;  /* 0x0000001f3f057899 */ /* 0x000fc80008011404 */
[----:B------:R-:W-:-:S04]  /*1280*/  ULEA.HI UR5, UR5, UR4, URZ, 0x4 ;  /* 0x0000000405057291 */ /* 0x000fc8000f8f203f */
[----:B------:R-:W-:-:S12]  /*1290*/  USHF.R.S32.HI UR40, URZ, 0x4, UR5 ;  /* 0x000000043f287899 */ /* 0x000fd80008011405 */
.L_x_125:
[----:B------:R-:W-:Y:S01]  /*12a0*/  LOP3.LUT R0, R18, 0x80, RZ, 0xc0, !PT ;  /* 0x0000008012007812 */ /* 0x000fe200078ec0ff */
[----:B--2---:R-:W2:Y:S01]  /*12b0*/  S2UR UR6, SR_CgaCtaId ;  /* 0x00000000000679c3 */ /* 0x004ea20000008800 */
[----:B------:R-:W-:Y:S02]  /*12c0*/  UMOV UR41, 0x400 ;  /* 0x0000040000297882 */ /* 0x000fe40000000000 */
[----:B------:R-:W-:-:S06]  /*12d0*/  SHF.R.U32.HI R0, RZ, 0x7, R0 ;  /* 0x00000007ff007819 */ /* 0x000fcc0000011600 */
[----:B---3--:R-:W3:Y:S01]  /*12e0*/  SHFL.IDX PT, R0, R0, RZ, 0x1f ;  /* 0x00001fff00007589 */ /* 0x008ee200000e0000 */
[----:B--2---:R-:W-:Y:S01]  /*12f0*/  ULEA UR41, UR6, UR41, 0x18 ;  /* 0x0000002906297291 */ /* 0x004fe2000f8ec03f */
[----:B---3--:R-:W-:-:S13]  /*1300*/  R2UR UR4, R0 ;  /* 0x00000000000472ca */ /* 0x008fda00000e0000 */
[----:B------:R-:W-:-:S04]  /*1310*/  ULEA.HI UR5, UR4, UR4, URZ, 0x1 ;  /* 0x0000000404057291 */ /* 0x000fc8000f8f083f */
[----:B------:R-:W-:-:S04]  /*1320*/  ULOP3.LUT UR5, UR5, 0x1ffffe, URZ, 0xc0, !UPT ;  /* 0x001ffffe05057892 */ /* 0x000fc8000f8ec03f */
[----:B------:R-:W-:-:S03]  /*1330*/  UIADD3 UR5, UR4, -UR5, URZ ;  /* 0x8000000504057290 */ /* 0x000fc6000fffe03f */
[----:B------:R-:W-:Y:S01]  /*1340*/  ULDC UR4, c[0x0][0x28c] ;  /* 0x0000a30000047ab9 */ /* 0x000fe20000000800 */
[----:B------:R-:W-:Y:S01]  /*1350*/  ULEA UR5, UR5, UR41, 0xb ;  /* 0x0000002905057291 */ /* 0x000fe2000f8e583f */
[----:B------:R-:W-:-:S03]  /*1360*/  ISETP.LT.AND P0, PT, RZ, UR4, PT ;  /* 0x00000004ff007c0c */ /* 0x000fc6000bf01270 */
[----:B------:R-:W-:-:S04]  /*1370*/  UIADD3 UR5, UR5, 0x300, URZ ;  /* 0x0000030005057890 */ /* 0x000fc8000fffe03f */
[----:B------:R-:W-:-:S04]  /*1380*/  USHF.R.U32.HI UR5, URZ, 0x4, UR5 ;  /* 0x000000043f057899 */ /* 0x000fc80008011605 */
[----:B------:R-:W-:-:S04]  /*1390*/  ULOP3.LUT UR5, UR5, 0x3fff, URZ, 0xc0, !UPT ;  /* 0x00003fff05057892 */ /* 0x000fc8000f8ec03f */
[----:B------:R-:W-:Y:S01]  /*13a0*/  ULOP3.LUT UR42, UR5, 0x10000, URZ, 0xfc, !UPT ;  /* 0x00010000052a7892 */ /* 0x000fe2000f8efc3f */
[----:B----45:R-:W-:Y:S11]  /*13b0*/  @P0 BRA `(.L_x_14) ;  /* 0x0000000000400947 */ /* 0x030ff60003800000 */
[----:B------:R-:W-:Y:S01]  /*13c0*/  MOV R0, 0x0 ;  /* 0x0000000000007802 */ /* 0x000fe20000000f00 */
[----:B------:R-:W-:Y:S01]  /*13d0*/  ULDC.64 UR4, c[0x4][0x68] ;  /* 0x01001a0000047ab9 */ /* 0x000fe20000000a00 */
[----:B------:R-:W-:Y:S01]  /*13e0*/  ULDC.64 UR6, c[0x4][0x8] ;  /* 0x0100020000067ab9 */ /* 0x000fe20000000a00 */
[----:B01----:R-:W-:Y:S01]  /*13f0*/  IMAD.U32 R4, RZ, RZ, UR4 ;  /* 0x00000004ff047e24 */ /* 0x003fe2000f8e00ff */
[----:B------:R0:W1:Y:S01]  /*1400*/  LDC.64 R14, c[0x4][R0] ;  /* 0x01000000000e7b82 */ /* 0x0000620000000a00 */
[----:B------:R-:W-:Y:S01]  /*1410*/  IMAD.U32 R5, RZ, RZ, UR5 ;  /* 0x00000005ff057e24 */ /* 0x000fe2000f8e00ff */
[----:B------:R-:W-:Y:S01]  /*1420*/  ULDC.64 UR4, c[0x4][0x70] ;  /* 0x01001c0000047ab9 */ /* 0x000fe20000000a00 */
[----:B------:R-:W-:Y:S02]  /*1430*/  IMAD.U32 R10, RZ, RZ, UR6 ;  /* 0x00000006ff0a7e24 */ /* 0x000fe4000f8e00ff */
[----:B------:R-:W-:Y:S02]  /*1440*/  IMAD.U32 R6, RZ, RZ, UR4 ;  /* 0x00000004ff067e24 */ /* 0x000fe4000f8e00ff */
[----:B------:R-:W-:-:S02]  /*1450*/  IMAD.U32 R7, RZ, RZ, UR5 ;  /* 0x00000005ff077e24 */ /* 0x000fc4000f8e00ff */
[----:B------:R-:W-:Y:S02]  /*1460*/  IMAD.U32 R11, RZ, RZ, UR7 ;  /* 0x00000007ff0b7e24 */ /* 0x000fe4000f8e00ff */
[----:B------:R-:W-:Y:S02]  /*1470*/  IMAD.MOV.U32 R8, RZ, RZ, 0x1e1 ;  /* 0x000001e1ff087424 */ /* 0x000fe400078e00ff */
[----:B------:R-:W-:Y:S02]  /*1480*/  IMAD.MOV.U32 R12, RZ, RZ, 0x1 ;  /* 0x00000001ff0c7424 */ /* 0x000fe400078e00ff */
[----:B0-----:R-:W-:-:S07]  /*1490*/  IMAD.MOV.U32 R13, RZ, RZ, RZ ;  /* 0x000000ffff0d7224 */ /* 0x001fce00078e00ff */
[----:B------:R-:W-:-:S07]  /*14a0*/  LEPC R20, `(.L_x_14) ;  /* 0x000000001014794e */ /* 0x000fce0000000000 */
[----:B-1---5:R-:W-:Y:S05]  /*14b0*/  CALL.ABS.NOINC R14 ;  /* 0x000000000e007343 */ /* 0x022fea0003c00000 */
.L_x_14:
[----:B------:R-:W-:-:S13]  /*14c0*/  ISETP.NE.AND P0, PT, R90, 0x3, PT ;  /* 0x000000035a00780c */ /* 0x000fda0003f05270 */
[----:B------:R-:W-:Y:S05]  /*14d0*/  @!P0 BRA `(.L_x_15) ;  /* 0x0000000000048947 */ /* 0x000fea0003800000 */
[----:B------:R-:W-:Y:S01]  /*14e0*/  BPT.TRAP 0x1 ;  /* 0x000000040000795c */ /* 0x000fe20000300000 */
.L_x_15:
[----:B------:R-:W-:Y:S02]  /*14f0*/  IMAD.U32 R3, RZ, RZ, UR39 ;  /* 0x00000027ff037e24 */ /* 0x000fe4000f8e00ff */
[----:B------:R-:W-:-:S03]  /*1500*/  IMAD.U32 R0, RZ, RZ, UR38 ;  /* 0x00000026ff007e24 */ /* 0x000fc6000f8e00ff */
[----:B------:R-:W-:Y:S02]  /*1510*/  LEA R3, R3, UR41, 0x3 ;  /* 0x0000002903037c11 */ /* 0x000fe4000f8e18ff */
[----:B------:R-:W-:-:S04]  /*1520*/  SHF.L.U32 R0, R0, 0x1f, RZ ;  /* 0x0000001f00007819 */ /* 0x000fc800000006ff */
[----:B------:R2:W3:Y:S01]  /*1530*/  SYNCS.PHASECHK.TRANS64.TRYWAIT P1, [R3+URZ], R0 ;  /* 0x00000000030075a7 */ /* 0x0004e2000802017f */
[----:B------:R-:W-:Y:S05]  /*1540*/  @!P0 BRA `(.L_x_16) ;  /* 0x0000000000048947 */ /* 0x000fea0003800000 */
[----:B------:R-:W-:Y:S01]  /*1550*/  BPT.TRAP 0x1 ;  /* 0x000000040000795c */ /* 0x000fe20000300000 */
.L_x_16:
[----:B---3--:R-:W-:Y:S05]  /*1560*/  @P1 BRA `(.L_x_17) ;  /* 0x0000000000081947 */ /* 0x008fea0003800000 */
[----:B------:R-:W3:Y:S02]  /*1570*/  SYNCS.PHASECHK.TRANS64.TRYWAIT P1, [R3+URZ], R0 ;  /* 0x00000000030075a7 */ /* 0x000ee4000802017f */
[----:B---3--:R-:W-:Y:S05]  /*1580*/  @!P1 BRA `(.L_x_18) ;  /* 0x0000006800749947 */ /* 0x008fea0003800000 */
.L_x_17:
[----:B------:R-:W-:-:S04]  /*1590*/  UISETP.LT.AND UP0, UPT, UR40, 0x1, UPT ;  /* 0x000000012800788c */ /* 0x000fc8000bf01270 */
[----:B------:R-:W-:-:S06]  /*15a0*/  USEL UR4, UR40, 0x1, UP0 ;  /* 0x0000000128047887 */ /* 0x000fcc0008000000 */
[----:B--23--:R-:W-:Y:S01]  /*15b0*/  IMAD.U32 R0, RZ, RZ, UR4 ;  /* 0x00000004ff007e24 */ /* 0x00cfe2000f8e00ff */
[----:B------:R-:W-:Y:S05]  /*15c0*/  WARPSYNC.ALL ;  /* 0x0000000000007948 */ /* 0x000fea0003800000 */
[----:B------:R-:W-:-:S04]  /*15d0*/  IADD3 R0, -R0, UR40, RZ ;  /* 0x0000002800007c10 */ /* 0x000fc8000fffe1ff */
[----:B------:R-:W-:Y:S01]  /*15e0*/  ISETP.GE.AND P1, PT, R0, 0x1, PT ;  /* 0x000000010000780c */ /* 0x000fe20003f26270 */
[----:B------:R-:W-:Y:S01]  /*15f0*/  UIADD3 UR4, UR41, 0x2d300, URZ ;  /* 0x0002d30029047890 */ /* 0x000fe2000fffe03f */
[----:B------:R-:W-:Y:S01]  /*1600*/  WARPGROUP.ARRIVE ;  /* 0x00000000000079c5 */ /* 0x000fe20000000000 */
[----:B------:R-:W-:Y:S02]  /*1610*/  UIMAD UR8, UR39, 0x180, UR42 ;  /* 0x00000180270878a4 */ /* 0x000fe4000f8e022a */
[----:B------:R-:W-:Y:S01]  /*1620*/  USHF.R.U32.HI UR4, URZ, 0x4, UR4 ;  /* 0x000000043f047899 */ /* 0x000fe20008011604 */
[----:B------:R-:W-:Y:S01]  /*1630*/  UMOV UR9, 0xc0000010 ;  /* 0xc000001000097882 */ /* 0x000fe20000000000 */
[----:B------:R-:W-:Y:S02]  /*1640*/  UMOV UR11, 0xc0000010 ;  /* 0xc0000010000b7882 */ /* 0x000fe40000000000 */
[----:B------:R-:W-:Y:S01]  /*1650*/  ULOP3.LUT UR4, UR4, 0x3fff, URZ, 0xc0, !UPT ;  /* 0x00003fff04047892 */ /* 0x000fe2000f8ec03f */
[----:B------:R-:W-:Y:S01]  /*1660*/  UMOV UR16, UR8 ;  /* 0x0000000800107c82 */ /* 0x000fe20008000000 */
[----:B------:R-:W-:-:S02]  /*1670*/  UMOV UR17, UR9 ;  /* 0x0000000900117c82 */ /* 0x000fc40008000000 */
[----:B------:R-:W-:Y:S01]  /*1680*/  ULOP3.LUT UR4, UR4, 0x10000, URZ, 0xfc, !UPT ;  /* 0x0001000004047892 */ /* 0x000fe2000f8efc3f */
[----:B------:R-:W-:Y:S01]  /*1690*/  UMOV UR19, 0xc0000010 ;  /* 0xc000001000137882 */ /* 0x000fe20000000000 */
[----:B------:R-:W-:Y:S02]  /*16a0*/  UMOV UR12, UR8 ;  /* 0x00000008000c7c82 */ /* 0x000fe40008000000 */
[----:B------:R-:W-:Y:S01]  /*16b0*/  UIMAD UR10, UR39, 0x60, UR4 ;  /* 0x00000060270a78a4 */ /* 0x000fe2000f8e0204 */
[----:B------:R-:W-:Y:S01]  /*16c0*/  UMOV UR13, UR9 ;  /* 0x00000009000d7c82 */ /* 0x000fe20008000000 */
[----:B------:R-:W-:Y:S02]  /*16d0*/  UMOV UR15, 0xc0000010 ;  /* 0xc0000010000f7882 */ /* 0x000fe40000000000 */
[----:B------:R-:W-:Y:S02]  /*16e0*/  UIADD3 UR18, UR10, 0x20, URZ ;  /* 0x000000200a127890 */ /* 0x000fe4000fffe03f */
[----:B------:R-:W-:-:S02]  /*16f0*/  UIADD3 UR14, UR10, 0x40, URZ ;  /* 0x000000400a0e7890 */ /* 0x000fc4000fffe03f */
[----:B------:R-:W-:Y:S02]  /*1700*/  UIADD3 UR5, UR8, 0x100, URZ ;  /* 0x0000010008057890 */ /* 0x000fe4000fffe03f */
[----:B------:R-:W-:Y:S03]  /*1710*/  HGMMA.64x16x16.F32 R64, gdesc[UR8], RZ, !UPT, gsb0 ;  /* 0x00200000084079f0 */ /* 0x000fe6000c0008ff */
[----:B------:R-:W-:Y:S02]  /*1720*/  WARPGROUP.DEPBAR.LE gsb0, 0x0 ;  /* 0x00008000000079c5 */ /* 0x000fe40000010000 */
[----:B------:R-:W-:-:S06]  /*1730*/  WARPGROUP.ARRIVE ;  /* 0x00000000000079c5 */ /* 0x000fcc0000000000 */
[----:B------:R-:W-:Y:S03]  /*1740*/  HGMMA.64x16x16.F32 R48, gdesc[UR16], RZ, !UPT, gsb0 ;  /* 0x00200000103079f0 */ /* 0x000fe6000c0008ff */
[----:B------:R-:W-:Y:S02]  /*1750*/  WARPGROUP.DEPBAR.LE gsb0, 0x0 ;  /* 0x00008000000079c5 */ /* 0x000fe40000010000 */
[----:B------:R-:W-:-:S06]  /*1760*/  WARPGROUP.ARRIVE ;  /* 0x00000000000079c5 */ /* 0x000fcc0000000000 */
[----:B------:R-:W-:Y:S01]  /*1770*/  HGMMA.64x16x16.F32 R32, gdesc[UR12], RZ, !UPT, gsb0 ;  /* 0x002000000c2079f0 */ /* 0x000fe2000c0008ff */
[----:B------:R-:W-:Y:S01]  /*1780*/  UMOV UR12, UR5 ;  /* 0x00000005000c7c82 */ /* 0x000fe20008000000 */
[----:B------:R-:W-:Y:S01]  /*1790*/  UMOV UR13, 0xc0000010 ;  /* 0xc0000010000d7882 */ /* 0x000fe20000000000 */
[----:B------:R-:W-:Y:S01]  /*17a0*/  UMOV UR16, UR12 ;  /* 0x0000000c00107c82 */ /* 0x000fe20008000000 */
[----:B------:R-:W-:Y:S01]  /*17b0*/  UMOV UR17, UR13 ;  /* 0x0000000d00117c82 */ /* 0x000fe20008000000 */
[----:B------:R-:W-:Y:S01]  /*17c0*/  UMOV UR8, UR12 ;  /* 0x0000000c00087c82 */ /* 0x000fe20008000000 */
[----:B------:R-:W-:Y:S01]  /*17d0*/  UMOV UR9, UR13 ;  /* 0x0000000d00097c82 */ /* 0x000fe20008000000 */
[----:B------:R-:W-:Y:S02]  /*17e0*/  WARPGROUP.DEPBAR.LE gsb0, 0x0 ;  /* 0x00008000000079c5 */ /* 0x000fe40000010000 */
[----:B------:R-:W-:-:S06]  /*17f0*/  WARPGROUP.ARRIVE ;  /* 0x00000000000079c5 */ /* 0x000fcc0000000000 */
[----:B------:R-:W-:Y:S03]  /*1800*/  HGMMA.64x16x16.F32 R24, gdesc[UR12], RZ, !UPT, gsb0 ;  /* 0x002000000c1879f0 */ /* 0x000fe6000c0008ff */
[----:B------:R-:W-:Y:S02]  /*1810*/  WARPGROUP.DEPBAR.LE gsb0, 0x0 ;  /* 0x00008000000079c5 */ /* 0x000fe40000010000 */
[----:B------:R-:W-:-:S06]  /*1820*/  WARPGROUP.ARRIVE ;  /* 0x00000000000079c5 */ /* 0x000fcc0000000000 */
[----:B------:R-:W-:Y:S03]  /*1830*/  HGMMA.64x16x16.F32 R40, gdesc[UR16], RZ, !UPT, gsb0 ;  /* 0x00200000102879f0 */ /* 0x000fe6000c0008ff */
[----:B------:R-:W-:Y:S02]  /*1840*/  WARPGROUP.DEPBAR.LE gsb0, 0x0 ;  /* 0x00008000000079c5 */ /* 0x000fe40000010000 */
[----:B------:R-:W-:-:S06]  /*1850*/  WARPGROUP.ARRIVE ;  /* 0x00000000000079c5 */ /* 0x000fcc0000000000 */
[----:B------:R-:W-:Y:S03]  /*1860*/  HGMMA.64x16x16.F32 R56, gdesc[UR8], RZ, !UPT, gsb0 ;  /* 0x00200000083879f0 */ /* 0x000fe6000c0008ff */
[----:B------:R-:W-:Y:S02]  /*1870*/  WARPGROUP.DEPBAR.LE gsb0, 0x0 ;  /* 0x00008000000079c5 */ /* 0x000fe40000010000 */
[----:B------:R-:W-:Y:S05]  /*1880*/  @!P1 BRA `(.L_x_19) ;  /* 0x00000004002c9947 */ /* 0x000fea0003800000 */
[----:B------:R-:W-:Y:S01]  /*1890*/  UIADD3 UR5, UR39, 0x1, URZ ;  /* 0x0000000127057890 */ /* 0x000fe2000fffe03f */
[----:B------:R-:W-:-:S03]  /*18a0*/  IMAD.MOV.U32 R3, RZ, RZ, R0 ;  /* 0x000000ffff037224 */ /* 0x000fc600078e0000 */
[----:B------:R-:W-:-:S04]  /*18b0*/  UISETP.NE.AND UP0, UPT, UR5, 0x1e, UPT ;  /* 0x0000001e0500788c */ /* 0x000fc8000bf05270 */
[----:B------:R-:W-:Y:S02]  /*18c0*/  USEL UR6, URZ, 0x1, UP0 ;  /* 0x000000013f067887 */ /* 0x000fe40008000000 */
[----:B------:R-:W-:Y:S02]  /*18d0*/  USEL UR5, UR5, URZ, UP0 ;  /* 0x0000003f05057287 */ /* 0x000fe40008000000 */
[----:B------:R-:W-:-:S06]  /*18e0*/  ULOP3.LUT UR6, UR38, UR6, URZ, 0x3c, !UPT ;  /* 0x0000000626067292 */ /* 0x000fcc000f8e3c3f */
[----:B------:R-:W-:Y:S01]  /*18f0*/  IMAD.U32 R6, RZ, RZ, UR6 ;  /* 0x00000006ff067e24 */ /* 0x000fe2000f8e00ff */
[----:B------:R-:W-:-:S06]  /*1900*/  UMOV UR6, UR39 ;  /* 0x0000002700067c82 */ /* 0x000fcc0008000000 */
.L_x_26:
[----:B------:R-:W-:Y:S05]  /*1910*/  @!P0 BRA `(.L_x_20) ;  /* 0x0000000000048947 */ /* 0x000fea0003800000 */
[----:B------:R-:W-:Y:S01]  /*1920*/  BPT.TRAP 0x1 ;  /* 0x000000040000795c */ /* 0x000fe20000300000 */
.L_x_20:
[----:B------:R-:W-:Y:S01]  /*1930*/  ULEA UR7, UR5, UR41, 0x3 ;  /* 0x0000002905077291 */ /* 0x000fe2000f8e183f */
[----:B01----:R-:W-:-:S08]  /*1940*/  SHF.L.U32 R4, R6, 0x1f, RZ ;  /* 0x0000001f06047819 */ /* 0x003fd000000006ff */
[----:B------:R0:W1:Y:S01]  /*1950*/  SYNCS.PHASECHK.TRANS64.TRYWAIT P1, [UR7], R4 ;  /* 0x00000004ff0075a7 */ /* 0x0000620008020147 */
[----:B------:R-:W-:Y:S05]  /*1960*/  @!P0 BRA `(.L_x_21) ;  /* 0x0000000000048947 */ /* 0x000fea0003800000 */
[----:B------:R-:W-:Y:S01]  /*1970*/  BPT.TRAP 0x1 ;  /* 0x000000040000795c */ /* 0x000fe20000300000 */
.L_x_21:
[----:B-1----:R-:W-:Y:S05]  /*1980*/  @P1 BRA `(.L_x_22) ;  /* 0x0000000000081947 */ /* 0x002fea0003800000 */
[----:B------:R-:W1:Y:S02]  /*1990*/  SYNCS.PHASECHK.TRANS64.TRYWAIT P1, [UR7], R4 ;  /* 0x00000004ff0075a7 */ /* 0x000e640008020147 */
[----:B-1----:R-:W-:Y:S05]  /*19a0*/  @!P1 BRA `(.L_x_23) ;  /* 0x0000006400809947 */ /* 0x002fea0003800000 */
.L_x_22:
[----:B------:R-:W-:Y:S01]  /*19b0*/  UIMAD UR8, UR5, 0x180, UR42 ;  /* 0x00000180050878a4 */ /* 0x000fe2000f8e022a */
[----:B------:R-:W-:Y:S01]  /*19c0*/  WARPGROUP.ARRIVE ;  /* 0x00000000000079c5 */ /* 0x000fe20000000000 */
[----:B------:R-:W-:Y:S01]  /*19d0*/  UIMAD UR10, UR5, 0x60, UR4 ;  /* 0x00000060050a78a4 */ /* 0x000fe2000f8e0204 */
[----:B------:R-:W-:Y:S01]  /*19e0*/  UMOV UR9, 0xc0000010 ;  /* 0xc000001000097882 */ /* 0x000fe20000000000 */
[----:B------:R-:W-:Y:S02]  /*19f0*/  UMOV UR11, 0xc0000010 ;  /* 0xc0000010000b7882 */ /* 0x000fe40000000000 */
[----:B------:R-:W-:Y:S01]  /*1a00*/  UIADD3 UR14, UR10, 0x20, URZ ;  /* 0x000000200a0e7890 */ /* 0x000fe2000fffe03f */
[----:B------:R-:W-:Y:S01]  /*1a10*/  UMOV UR12, UR8 ;  /* 0x00000008000c7c82 */ /* 0x000fe20008000000 */
[----:B------:R-:W-:Y:S01]  /*1a20*/  UMOV UR13, UR9 ;  /* 0x00000009000d7c82 */ /* 0x000fe20008000000 */
[----:B------:R-:W-:Y:S02]  /*1a30*/  UMOV UR15, 0xc0000010 ;  /* 0xc0000010000f7882 */ /* 0x000fe40000000000 */
[----:B------:R-:W-:Y:S01]  /*1a40*/  HGMMA.64x16x16.F32 R64, gdesc[UR8], R64, gsb0 ;  /* 0x00200000084079f0 */ /* 0x000fe20008000840 */
[----:B------:R-:W-:Y:S01]  /*1a50*/  UIADD3 UR18, UR10, 0x40, URZ ;  /* 0x000000400a127890 */ /* 0x000fe2000fffe03f */
[----:B------:R-:W-:Y:S01]  /*1a60*/  UMOV UR16, UR8 ;  /* 0x0000000800107c82 */ /* 0x000fe20008000000 */
[----:B------:R-:W-:Y:S01]  /*1a70*/  UMOV UR17, UR9 ;  /* 0x0000000900117c82 */ /* 0x000fe20008000000 */
[----:B------:R-:W-:Y:S01]  /*1a80*/  UMOV UR19, 0xc0000010 ;  /* 0xc000001000137882 */ /* 0x000fe20000000000 */
[----:B------:R-:W-:Y:S01]  /*1a90*/  UIADD3 UR7, UR8, 0x100, URZ ;  /* 0x0000010008077890 */ /* 0x000fe2000fffe03f */
[----:B------:R-:W-:-:S02]  /*1aa0*/  WARPGROUP.DEPBAR.LE gsb0, 0x0 ;  /* 0x00008000000079c5 */ /* 0x000fc40000010000 */
[----:B------:R-:W-:-:S06]  /*1ab0*/  WARPGROUP.ARRIVE ;  /* 0x00000000000079c5 */ /* 0x000fcc0000000000 */
[----:B------:R-:W-:Y:S03]  /*1ac0*/  HGMMA.64x16x16.F32 R48, gdesc[UR12], R48, gsb0 ;  /* 0x002000000c3079f0 */ /* 0x000fe60008000830 */
[----:B------:R-:W-:Y:S02]  /*1ad0*/  WARPGROUP.DEPBAR.LE gsb0, 0x0 ;  /* 0x00008000000079c5 */ /* 0x000fe40000010000 */
[----:B------:R-:W-:-:S06]  /*1ae0*/  WARPGROUP.ARRIVE ;  /* 0x00000000000079c5 */ /* 0x000fcc0000000000 */
[----:B------:R-:W-:Y:S01]  /*1af0*/  HGMMA.64x16x16.F32 R32, gdesc[UR16], R32, gsb0 ;  /* 0x00200000102079f0 */ /* 0x000fe20008000820 */
        /* <DEDUP_REMOVED lines=8> */
[----:B------:R-:W-:Y:S03]  /*1b80*/  HGMMA.64x16x16.F32 R24, gdesc[UR16], R24, gsb0 ;  /* 0x00200000101879f0 */ /* 0x000fe60008000818 */
[----:B------:R-:W-:Y:S02]  /*1b90*/  WARPGROUP.DEPBAR.LE gsb0, 0x0 ;  /* 0x00008000000079c5 */ /* 0x000fe40000010000 */
[----:B------:R-:W-:-:S06]  /*1ba0*/  WARPGROUP.ARRIVE ;  /* 0x00000000000079c5 */ /* 0x000fcc0000000000 */
[----:B------:R-:W-:Y:S03]  /*1bb0*/  HGMMA.64x16x16.F32 R40, gdesc[UR12], R40, gsb0 ;  /* 0x002000000c2879f0 */ /* 0x000fe60008000828 */
[----:B------:R-:W-:Y:S02]  /*1bc0*/  WARPGROUP.DEPBAR.LE gsb0, 0x0 ;  /* 0x00008000000079c5 */ /* 0x000fe40000010000 */
[----:B------:R-:W-:-:S06]  /*1bd0*/  WARPGROUP.ARRIVE ;  /* 0x00000000000079c5 */ /* 0x000fcc0000000000 */
[----:B------:R-:W-:Y:S03]  /*1be0*/  HGMMA.64x16x16.F32 R56, gdesc[UR8], R56, gsb0 ;  /* 0x00200000083879f0 */ /* 0x000fe60008000838 */
[----:B------:R-:W-:Y:S02]  /*1bf0*/  WARPGROUP.DEPBAR.LE gsb0, 0x0 ;  /* 0x00008000000079c5 */ /* 0x000fe40000010000 */
[----:B------:R-:W-:Y:S05]  /*1c00*/  @!P0 BRA `(.L_x_24) ;  /* 0x0000000000048947 */ /* 0x000fea0003800000 */
[----:B------:R-:W-:Y:S01]  /*1c10*/  BPT.TRAP 0x1 ;  /* 0x000000040000795c */ /* 0x000fe20000300000 */
.L_x_24:
[----:B------:R-:W-:Y:S01]  /*1c20*/  ULEA UR7, UR6, UR41, 0x3 ;  /* 0x0000002906077291 */ /* 0x000fe2000f8e183f */
[----:B------:R-:W-:-:S03]  /*1c30*/  ISETP.GT.U32.AND P1, PT, R19, 0x1, PT ;  /* 0x000000011300780c */ /* 0x000fc60003f24070 */
[----:B------:R-:W-:-:S04]  /*1c40*/  UIADD3 UR7, UR7, 0xf0, URZ ;  /* 0x000000f007077890 */ /* 0x000fc8000fffe03f */
[----:B------:R-:W-:-:S09]  /*1c50*/  UPRMT UR7, URZ, 0x654, UR7 ;  /* 0x000006543f077896 */ /* 0x000fd20008000007 */
[----:B------:R-:W-:Y:S01]  /*1c60*/  SYNCS.ARRIVE.TRANS64.RED.A1T0 RZ, [UR7], RZ ;  /* 0x000000ffffff79a7 */ /* 0x000fe20008100407 */
[----:B------:R-:W-:Y:S05]  /*1c70*/  @P1 BRA `(.L_x_25) ;  /* 0x0000000000041947 */ /* 0x000fea0003800000 */
[----:B------:R-:W-:Y:S01]  /*1c80*/  BPT.TRAP 0x1 ;  /* 0x000000040000795c */ /* 0x000fe20000300000 */
.L_x_25:
[----:B------:R-:W-:Y:S01]  /*1c90*/  UIADD3 UR5, UR5, 0x1, URZ ;  /* 0x0000000105057890 */ /* 0x000fe2000fffe03f */
[C---:B------:R-:W-:Y:S01]  /*1ca0*/  ISETP.GT.AND P1, PT, R3.reuse, 0x1, PT ;  /* 0x000000010300780c */ /* 0x040fe20003f24270 */
[----:B------:R-:W-:Y:S01]  /*1cb0*/  UIADD3 UR6, UR6, 0x1, URZ ;  /* 0x0000000106067890 */ /* 0x000fe2000fffe03f */
[----:B------:R-:W-:Y:S01]  /*1cc0*/  VIADD R3, R3, 0xffffffff ;  /* 0xffffffff03037836 */ /* 0x000fe20000000000 */
[----:B------:R-:W-:Y:S02]  /*1cd0*/  UISETP.NE.AND UP0, UPT, UR5, 0x1e, UPT ;  /* 0x0000001e0500788c */ /* 0x000fe4000bf05270 */
[----:B------:R-:W-:Y:S02]  /*1ce0*/  UISETP.NE.AND UP1, UPT, UR6, 0x1e, UPT ;  /* 0x0000001e0600788c */ /* 0x000fe4000bf25270 */
[----:B------:R-:W-:Y:S02]  /*1cf0*/  USEL UR7, URZ, 0x1, UP0 ;  /* 0x000000013f077887 */ /* 0x000fe40008000000 */
[----:B------:R-:W-:-:S02]  /*1d00*/  USEL UR5, UR5, URZ, UP0 ;  /* 0x0000003f05057287 */ /* 0x000fc40008000000 */
[----:B------:R-:W-:Y:S02]  /*1d10*/  USEL UR6, UR6, URZ, UP1 ;  /* 0x0000003f06067287 */ /* 0x000fe40008800000 */
[----:B------:R-:W-:Y:S01]  /*1d20*/  LOP3.LUT R6, R6, UR7, RZ, 0x3c, !PT ;  /* 0x0000000706067c12 */ /* 0x000fe2000f8e3cff */
[----:B------:R-:W-:Y:S09]  /*1d30*/  @P1 BRA `(.L_x_26) ;  /* 0xfffffff800f41947 */ /* 0x000ff2000383ffff */
.L_x_19:
[----:B------:R-:W2:Y:S02]  /*1d40*/  LDC R3, c[0x0][0x28c] ;  /* 0x0000a300ff037b82 */ /* 0x000ea40000000800 */
[----:B--2---:R-:W-:-:S13]  /*1d50*/  ISETP.GE.AND P1, PT, R3, 0x1, PT ;  /* 0x000000010300780c */ /* 0x004fda0003f26270 */
[----:B------:R-:W-:Y:S05]  /*1d60*/  @!P1 BRA `(.L_x_27) ;  /* 0x0000000000349947 */ /* 0x000fea0003800000 */
[----:B------:R-:W-:Y:S05]  /*1d70*/  @!P0 BRA `(.L_x_28) ;  /* 0x0000000000048947 */ /* 0x000fea0003800000 */
[----:B------:R-:W-:Y:S01]  /*1d80*/  BPT.TRAP 0x1 ;  /* 0x000000040000795c */ /* 0x000fe20000300000 */
.L_x_28:
[----:B------:R-:W-:Y:S01]  /*1d90*/  VIADD R0, R0, UR39 ;  /* 0x0000002700007c36 */ /* 0x000fe20008000000 */
[----:B------:R-:W-:-:S03]  /*1da0*/  ISETP.GT.U32.AND P0, PT, R19, 0x1, PT ;  /* 0x000000011300780c */ /* 0x000fc60003f04070 */
[----:B01----:R-:W-:-:S05]  /*1db0*/  IMAD.WIDE.U32 R4, R0, -0x77777777, RZ ;  /* 0x8888888900047825 */ /* 0x003fca00078e00ff */
[----:B------:R-:W-:-:S05]  /*1dc0*/  SHF.R.U32.HI R5, RZ, 0x4, R5 ;  /* 0x00000004ff057819 */ /* 0x000fca0000011605 */
[----:B------:R-:W-:-:S05]  /*1dd0*/  IMAD R0, R5, -0x1e, R0 ;  /* 0xffffffe205007824 */ /* 0x000fca00078e0200 */
[----:B------:R-:W-:-:S05]  /*1de0*/  LEA R0, R0, UR41, 0x3 ;  /* 0x0000002900007c11 */ /* 0x000fca000f8e18ff */
[----:B------:R-:W-:-:S05]  /*1df0*/  VIADD R0, R0, 0xf0 ;  /* 0x000000f000007836 */ /* 0x000fca0000000000 */
[----:B------:R-:W-:-:S04]  /*1e00*/  PRMT R0, RZ, 0x654, R0 ;  /* 0x00000654ff007816 */ /* 0x000fc80000000000 */
[----:B------:R2:W-:Y:S01]  /*1e10*/  SYNCS.ARRIVE.TRANS64.RED.A1T0 RZ, [R0+URZ], RZ ;  /* 0x000000ff00ff79a7 */ /* 0x0005e2000810043f */
[----:B------:R-:W-:Y:S05]  /*1e20*/  @P0 BRA `(.L_x_27) ;  /* 0x0000000000040947 */ /* 0x000fea0003800000 */
[----:B------:R-:W-:Y:S01]  /*1e30*/  BPT.TRAP 0x1 ;  /* 0x000000040000795c */ /* 0x000fe20000300000 */
.L_x_27:
[----:B01----:R-:W0:Y:S01]  /*1e40*/  LDC R5, c[0x0][0x288] ;  /* 0x0000a200ff057b82 */ /* 0x003e220000000800 */
[----:B--2---:R-:W-:Y:S01]  /*1e50*/  LOP3.LUT R0, R22, 0x1, RZ, 0xc0, !PT ;  /* 0x0000000116007812 */ /* 0x004fe200078ec0ff */
[----:B------:R-:W-:Y:S01]  /*1e60*/  UIADD3 UR39, UR40, UR39, URZ ;  /* 0x0000002728277290 */ /* 0x000fe2000fffe03f */
[----:B------:R-:W-:Y:S01]  /*1e70*/  SHF.R.U32.HI R3, RZ, 0x2, R18 ;  /* 0x00000002ff037819 */ /* 0x000fe20000011612 */
[----:B------:R-:W-:Y:S01]  /*1e80*/  IMAD R7, R77, 0xc0, RZ ;  /* 0x000000c04d077824 */ /* 0x000fe200078e02ff */
[----:B------:R-:W-:Y:S01]  /*1e90*/  LOP3.LUT R4, R18, 0x60, RZ, 0xc0, !PT ;  /* 0x0000006012047812 */ /* 0x000fe200078ec0ff */
[----:B------:R-:W-:Y:S01]  /*1ea0*/  IMAD.SHL.U32 R74, R0, 0x40, RZ ;  /* 0x00000040004a7824 */ /* 0x000fe200078e00ff */
[----:B------:R-:W-:Y:S01]  /*1eb0*/  LOP3.LUT R3, R3, 0x7, RZ, 0xc0, !PT ;  /* 0x0000000703037812 */ /* 0x000fe200078ec0ff */
[----:B------:R-:W-:Y:S01]  /*1ec0*/  UISETP.GT.U32.AND UP0, UPT, UR39, 0x1d, UPT ;  /* 0x0000001d2700788c */ /* 0x000fe2000bf04070 */
[----:B------:R-:W-:Y:S01]  /*1ed0*/  SHF.R.U32.HI R4, RZ, 0x1, R4 ;  /* 0x00000001ff047819 */ /* 0x000fe20000011604 */
[----:B------:R-:W-:Y:S01]  /*1ee0*/  IMAD.SHL.U32 R10, R18, 0x2, RZ ;  /* 0x00000002120a7824 */ /* 0x000fe200078e00ff */
[--C-:B------:R-:W-:Y:S01]  /*1ef0*/  LOP3.LUT R74, R74, 0x40, R3.reuse, 0xe2, !PT ;  /* 0x000000404a4a7812 */ /* 0x100fe200078ee203 */
[----:B------:R-:W-:Y:S01]  /*1f00*/  ULDC UR7, c[0x0][0x284] ;  /* 0x0000a10000077ab9 */ /* 0x000fe20000000800 */
[-C--:B------:R-:W-:Y:S01]  /*1f10*/  IADD3 R3, RZ, -R4.reuse, -R3 ;  /* 0x80000004ff037210 */ /* 0x080fe20007ffe803 */
[----:B------:R-:W-:Y:S01]  /*1f20*/  UISETP.LT.U32.AND UP0, UPT, UR40, 0x1e, UP0 ;  /* 0x0000001e2800788c */ /* 0x000fe20008701070 */
[----:B------:R-:W-:Y:S01]  /*1f30*/  SHF.R.S32.HI R13, RZ, 0x1f, R23 ;  /* 0x0000001fff0d7819 */ /* 0x000fe20000011417 */
[----:B------:R-:W-:Y:S01]  /*1f40*/  UISETP.GE.U32.AND UP1, UPT, UR40, 0x1e, UPT ;  /* 0x0000001e2800788c */ /* 0x000fe2000bf26070 */
[----:B------:R-:W-:Y:S01]  /*1f50*/  LOP3.LUT R74, R74, R4, RZ, 0xfc, !PT ;  /* 0x000000044a4a7212 */ /* 0x000fe200078efcff */
[----:B------:R-:W-:Y:S01]  /*1f60*/  IMAD R6, R0, -0x40, R3 ;  /* 0xffffffc000067824 */ /* 0x000fe200078e0203 */
[----:B------:R-:W-:Y:S01]  /*1f70*/  LOP3.LUT R0, R18, 0x3, RZ, 0xc0, !PT ;  /* 0x0000000312007812 */ /* 0x000fe200078ec0ff */
[----:B------:R-:W-:Y:S01]  /*1f80*/  IMAD R3, R75, 0x30, RZ ;  /* 0x000000304b037824 */ /* 0x000fe200078e02ff */
[----:B------:R-:W-:Y:S01]  /*1f90*/  UIMAD.WIDE.U32 UR4, UR39, -0x77777777, URZ ;  /* 0x88888889270478a5 */ /* 0x000fe2000f8e003f */
[----:B------:R-:W-:Y:S01]  /*1fa0*/  IMAD.MOV.U32 R75, RZ, RZ, RZ ;  /* 0x000000ffff4b7224 */ /* 0x000fe200078e00ff */
[----:B------:R-:W-:Y:S01]  /*1fb0*/  USEL UR6, URZ, 0x1, !UP0 ;  /* 0x000000013f067887 */ /* 0x000fe2000c000000 */
[----:B0-----:R-:W-:Y:S01]  /*1fc0*/  IMAD R8, R0, -0x2, R5 ;  /* 0xfffffffe00087824 */ /* 0x001fe200078e0205 */
[C---:B------:R-:W-:Y:S01]  /*1fd0*/  ISETP.GE.AND P0, PT, R3.reuse, R5, PT ;  /* 0x000000050300720c */ /* 0x040fe20003f06270 */
[----:B------:R-:W-:Y:S01]  /*1fe0*/  ULDC.64 UR8, c[0x0][0x5d0] ;  /* 0x0001740000087ab9 */ /* 0x000fe20000000a00 */
[----:B------:R-:W-:Y:S01]  /*1ff0*/  LOP3.LUT R10, R3, 0x6, R10, 0xf8, !PT ;  /* 0x00000006030a7812 */ /* 0x000fe200078ef80a */
[----:B------:R-:W-:Y:S01]  /*2000*/  IMAD R0, R13, UR8, RZ ;  /* 0x000000080d007c24 */ /* 0x000fe2000f8e02ff */
[----:B------:R-:W-:Y:S01]  /*2010*/  ISETP.GE.OR P0, PT, R7, UR7, P0 ;  /* 0x0000000707007c0c */ /* 0x000fe20008706670 */
[----:B------:R-:W-:Y:S01]  /*2020*/  USHF.R.U32.HI UR4, URZ, 0x4, UR5 ;  /* 0x000000043f047899 */ /* 0x000fe20008011605 */
[----:B------:R-:W-:Y:S01]  /*2030*/  SHF.R.S32.HI R11, RZ, 0x1f, R10 ;  /* 0x0000001fff0b7819 */ /* 0x000fe2000001140a */
[----:B------:R-:W-:Y:S01]  /*2040*/  ULOP3.LUT UR38, UR38, UR6, URZ, 0x3c, !UPT ;  /* 0x0000000626267292 */ /* 0x000fe2000f8e3c3f */
[----:B------:R-:W-:Y:S01]  /*2050*/  IMAD R9, R23, UR9, R0 ;  /* 0x0000000917097c24 */ /* 0x000fe2000f8e0200 */
[----:B------:R-:W-:Y:S01]  /*2060*/  UIMAD UR39, UR4, -0x1e, UR39 ;  /* 0xffffffe2042778a4 */ /* 0x000fe2000f8e0227 */
[----:B------:R-:W-:Y:S01]  /*2070*/  IADD3 R0, -R7, UR7, R6 ;  /* 0x0000000707007c10 */ /* 0x000fe2000fffe106 */
[----:B------:R-:W-:Y:S01]  /*2080*/  IMAD.WIDE.U32 R4, R23, UR8, R10 ;  /* 0x0000000817047c25 */ /* 0x000fe2000f8e000a */
[----:B------:R-:W-:-:S03]  /*2090*/  @UP1 ULOP3.LUT UR38, UR38, 0x1, UR4, 0x78, !UPT ;  /* 0x0000000126261892 */ /* 0x000fc6000f8e7804 */
[----:B------:R-:W-:Y:S02]  /*20a0*/  IMAD.IADD R6, R8, 0x1, -R3 ;  /* 0x0000000108067824 */ /* 0x000fe400078e0a03 */
[----:B------:R-:W-:Y:S02]  /*20b0*/  IMAD.IADD R9, R5, 0x1, R9 ;  /* 0x0000000105097824 */ /* 0x000fe400078e0209 */
[----:B------:R-:W-:-:S04]  /*20c0*/  IMAD.WIDE R74, R77, 0xc0, R74 ;  /* 0x000000c04d4a7825 */ /* 0x000fc800078e024a */
[----:B------:R-:W-:Y:S02]  /*20d0*/  IMAD.MOV.U32 R3, RZ, RZ, -0x1 ;  /* 0xffffffffff037424 */ /* 0x000fe400078e00ff */
[----:B------:R-:W-:Y:S01]  /*20e0*/  IMAD.MOV.U32 R8, RZ, RZ, R4 ;  /* 0x000000ffff087224 */ /* 0x000fe200078e0004 */
[----:B------:R-:W-:Y:S06]  /*20f0*/  @P0 BRA `(.L_x_29) ;  /* 0x0000003000b80947 */ /* 0x000fec0003800000 */
[----:B------:R-:W0:Y:S01]  /*2100*/  LDC.64 R4, c[0x0][0x5c8] ;  /* 0x00017200ff047b82 */ /* 0x000e220000000a00 */
[----:B-----5:R-:W-:Y:S01]  /*2110*/  FSETP.NEU.AND P2, PT, R73, RZ, PT ;  /* 0x000000ff4900720b */ /* 0x020fe20003f4d000 */
[----:B------:R-:W-:Y:S01]  /*2120*/  BSSY B0, `(.L_x_29) ;  /* 0x000032b000007945 */ /* 0x000fe20003800000 */
[----:B------:R-:W-:-:S04]  /*2130*/  ISETP.GT.AND P0, PT, R6, RZ, PT ;  /* 0x000000ff0600720c */ /* 0x000fc80003f04270 */
[----:B------:R-:W-:Y:S01]  /*2140*/  ISETP.GT.AND P1, PT, R0, RZ, P0 ;  /* 0x000000ff0000720c */ /* 0x000fe20000724270 */
[-C--:B0-----:R-:W-:Y:S02]  /*2150*/  IMAD R7, R75, R4.reuse, RZ ;  /* 0x000000044b077224 */ /* 0x081fe400078e02ff */
[----:B------:R-:W-:-:S04]  /*2160*/  IMAD.WIDE.U32 R80, R74, R4, R8 ;  /* 0x000000044a507225 */ /* 0x000fc800078e0008 */
[----:B------:R-:W-:-:S04]  /*2170*/  IMAD R7, R74, R5, R7 ;  /* 0x000000054a077224 */ /* 0x000fc800078e0207 */
[----:B------:R-:W-:Y:S01]  /*2180*/  IMAD.IADD R87, R81, 0x1, R7 ;  /* 0x0000000151577824 */ /* 0x000fe200078e0207 */
[----:B------:R-:W-:Y:S06]  /*2190*/  @!P2 BRA `(.L_x_30) ;  /* 0x000000240004a947 */ /* 0x000fec0003800000 */
[----:B------:R-:W0:Y:S01]  /*21a0*/  LDC.64 R20, c[0x0][0x5b8] ;  /* 0x00016e00ff147b82 */ /* 0x000e220000000a00 */
[----:B------:R-:W-:-:S07]  /*21b0*/  ULDC.64 UR4, c[0x0][0x5c0] ;  /* 0x0001700000047ab9 */ /* 0x000fce0000000a00 */
[----:B------:R-:W1:Y:S08]  /*21c0*/  LDC.64 R78, c[0x0][0x5b0] ;  /* 0x00016c00ff4e7b82 */ /* 0x000e700000000a00 */
[----:B------:R-:W2:Y:S01]  /*21d0*/  LDC.64 R14, c[0x0][0x5a8] ;  /* 0x00016a00ff0e7b82 */ /* 0x000ea20000000a00 */
[-C--:B0-----:R-:W-:Y:S02]  /*21e0*/  IMAD R8, R13, R20.reuse, RZ ;  /* 0x000000140d087224 */ /* 0x081fe400078e02ff */
[----:B------:R-:W-:-:S04]  /*21f0*/  IMAD.WIDE.U32 R84, R23, R20, R10 ;  /* 0x0000001417547225 */ /* 0x000fc800078e000a */
[----:B------:R-:W-:Y:S02]  /*2200*/  IMAD R93, R23, R21, R8 ;  /* 0x00000015175d7224 */ /* 0x000fe400078e0208 */
[-C--:B-1----:R-:W-:Y:S02]  /*2210*/  IMAD R7, R75, R78.reuse, RZ ;  /* 0x0000004e4b077224 */ /* 0x082fe400078e02ff */
[----:B------:R-:W-:Y:S02]  /*2220*/  IMAD.IADD R83, R85, 0x1, R93 ;  /* 0x0000000155537824 */ /* 0x000fe400078e025d */
[----:B------:R-:W-:Y:S02]  /*2230*/  IMAD.MOV.U32 R82, RZ, RZ, R84 ;  /* 0x000000ffff527224 */ /* 0x000fe400078e0054 */
[C---:B------:R-:W-:Y:S02]  /*2240*/  IMAD R95, R74.reuse, R79, R7 ;  /* 0x0000004f4a5f7224 */ /* 0x040fe400078e0207 */
[----:B------:R-:W-:-:S04]  /*2250*/  IMAD.WIDE.U32 R8, R74, R78, R82 ;  /* 0x0000004e4a087225 */ /* 0x000fc800078e0052 */
[----:B------:R-:W-:Y:S01]  /*2260*/  IMAD.IADD R7, R9, 0x1, R95 ;  /* 0x0000000109077824 */ /* 0x000fe200078e025f */
[----:B--2---:R-:W-:-:S04]  /*2270*/  LEA R12, P2, R8, R14, 0x1 ;  /* 0x0000000e080c7211 */ /* 0x004fc800078408ff */
[----:B------:R-:W-:-:S05]  /*2280*/  LEA.HI.X R13, R8, R15, R7, 0x1, P2 ;  /* 0x0000000f080d7211 */ /* 0x000fca00010f0c07 */
[----:B------:R0:W2:Y:S01]  /*2290*/  @P1 LDG.E.LTC128B.U16 R7, desc[UR36][R12.64] ;  /* 0x000000240c071981 */ /* 0x0000a2000c1e1520 */
[----:B------:R-:W-:Y:S01]  /*22a0*/  ISETP.GT.AND P3, PT, R6, 0x1, PT ;  /* 0x000000010600780c */ /* 0x000fe20003f64270 */
[----:B------:R-:W-:Y:S01]  /*22b0*/  IMAD.WIDE.U32 R76, R74, R78, R10 ;  /* 0x0000004e4a4c7225 */ /* 0x000fe200078e000a */
[----:B------:R-:W-:Y:S01]  /*22c0*/  BSSY B1, `(.L_x_31) ;  /* 0x0000012000017945 */ /* 0x000fe20003800000 */
[----:B------:R-:W-:Y:S02]  /*22d0*/  SHF.L.U64.HI R81, R78, 0x3, R79 ;  /* 0x000000034e517819 */ /* 0x000fe4000001024f */
[----:B------:R-:W-:Y:S02]  /*22e0*/  IMAD.IADD R77, R95, 0x1, R77 ;  /* 0x000000015f4d7824 */ /* 0x000fe400078e024d */
[----:B------:R-:W-:-:S04]  /*22f0*/  IMAD.WIDE.U32 R76, R23, R20, R76 ;  /* 0x00000014174c7225 */ /* 0x000fc800078e004c */
[----:B0-----:R-:W-:Y:S01]  /*2300*/  IMAD.IADD R13, R93, 0x1, R77 ;  /* 0x000000015d0d7824 */ /* 0x001fe200078e024d */
[----:B------:R-:W-:-:S04]  /*2310*/  LEA R12, P4, R76, R14, 0x1 ;  /* 0x0000000e4c0c7211 */ /* 0x000fc800078808ff */
[----:B------:R-:W-:Y:S01]  /*2320*/  LEA.HI.X R13, R76, R15, R13, 0x1, P4 ;  /* 0x0000000f4c0d7211 */ /* 0x000fe200020f0c0d */
[----:B--2---:R-:W-:-:S05]  /*2330*/  HADD2.F32 R8, -RZ, R7.H0_H0 ;  /* 0x20000007ff087230 */ /* 0x004fca0000004100 */
[----:B------:R-:W-:Y:S01]  /*2340*/  FMUL R9, R8, R73 ;  /* 0x0000004908097220 */ /* 0x000fe20000400000 */
[----:B------:R-:W-:-:S03]  /*2350*/  LEA R8, P2, R80, UR4, 0x1 ;  /* 0x0000000450087c11 */ /* 0x000fc6000f8408ff */
[----:B------:R-:W-:Y:S01]  /*2360*/  FFMA R64, R64, R72, R9 ;  /* 0x0000004840407223 */ /* 0x000fe20000000009 */
[----:B------:R-:W-:Y:S01]  /*2370*/  LEA.HI.X R9, R80, UR5, R87, 0x1, P2 ;  /* 0x0000000550097c11 */ /* 0x000fe200090f0c57 */
[----:B------:R-:W-:Y:S01]  /*2380*/  IMAD.SHL.U32 R80, R78, 0x8, RZ ;  /* 0x000000084e507824 */ /* 0x000fe200078e00ff */
[----:B------:R-:W-:Y:S02]  /*2390*/  ISETP.GT.AND P2, PT, R0, RZ, P3 ;  /* 0x000000ff0000720c */ /* 0x000fe40001f44270 */
[----:B------:R-:W-:-:S05]  /*23a0*/  F2FP.F16.F32.PACK_AB R64, RZ, R64 ;  /* 0x00000040ff40723e */ /* 0x000fca00000000ff */
[----:B------:R0:W-:Y:S06]  /*23b0*/  @P1 STG.E.U16 desc[UR36][R8.64], R64 ;  /* 0x0000004008001986 */ /* 0x0001ec000c101524 */
[----:B------:R-:W-:Y:S05]  /*23c0*/  @!P2 BRA `(.L_x_32) ;  /* 0x000000000004a947 */ /* 0x000fea0003800000 */
[----:B------:R1:W5:Y:S02]  /*23d0*/  LDG.E.LTC128B.U16 R7, desc[UR36][R12.64+0x2] ;  /* 0x000002240c077981 */ /* 0x000364000c1e1520 */
.L_x_32:
[----:B------:R-:W-:Y:S05]  /*23e0*/  BSYNC B1 ;  /* 0x0000000000017941 */ /* 0x000fea0003800000 */
.L_x_31:
[----:B0----5:R-:W-:Y:S01]  /*23f0*/  HADD2.F32 R64, -RZ, R7.H0_H0 ;  /* 0x20000007ff407230 */ /* 0x021fe20000004100 */
[----:B------:R-:W-:Y:S01]  /*2400*/  ISETP.GT.AND P1, PT, R0, 0x8, P0 ;  /* 0x000000080000780c */ /* 0x000fe20000724270 */
[----:B------:R-:W-:Y:S01]  /*2410*/  IMAD.WIDE.U32 R88, R74, R78, R80 ;  /* 0x0000004e4a587225 */ /* 0x000fe200078e0050 */
[----:B------:R-:W-:-:S03]  /*2420*/  PRMT R91, R7, 0x7610, R91 ;  /* 0x00007610075b7816 */ /* 0x000fc6000000005b */
[----:B------:R-:W-:Y:S01]  /*2430*/  FMUL R64, R64, R73 ;  /* 0x0000004940407220 */ /* 0x000fe20000400000 */
[----:B------:R-:W-:Y:S01]  /*2440*/  IMAD.IADD R97, R95, 0x1, R89 ;  /* 0x000000015f617824 */ /* 0x000fe200078e0259 */
[----:B------:R-:W-:Y:S02]  /*2450*/  IADD3 R21, P4, R84, R88, RZ ;  /* 0x0000005854157210 */ /* 0x000fe40007f9e0ff */
[----:B------:R-:W-:-:S03]  /*2460*/  FFMA R65, R65, R72, R64 ;  /* 0x0000004841417223 */ /* 0x000fc60000000040 */
[----:B------:R-:W-:Y:S01]  /*2470*/  IMAD.X R76, R97, 0x1, R83, P4 ;  /* 0x00000001614c7824 */ /* 0x000fe200020e0653 */
[C---:B------:R-:W-:Y:S02]  /*2480*/  LEA R64, P4, R21.reuse, R14, 0x1 ;  /* 0x0000000e15407211 */ /* 0x040fe400078808ff */
[----:B------:R-:W-:Y:S02]  /*2490*/  F2FP.F16.F32.PACK_AB R77, RZ, R65 ;  /* 0x00000041ff4d723e */ /* 0x000fe400000000ff */
[----:B------:R-:W-:-:S03]  /*24a0*/  LEA.HI.X R65, R21, R15, R76, 0x1, P4 ;  /* 0x0000000f15417211 */ /* 0x000fc600020f0c4c */
[----:B------:R0:W-:Y:S04]  /*24b0*/  @P2 STG.E.U16 desc[UR36][R8.64+0x2], R77 ;  /* 0x0000024d08002986 */ /* 0x0001e8000c101524 */
[----:B------:R2:W3:Y:S01]  /*24c0*/  @P1 LDG.E.LTC128B.U16 R91, desc[UR36][R64.64] ;  /* 0x00000024405b1981 */ /* 0x0004e2000c1e1520 */
[----:B------:R-:W-:Y:S01]  /*24d0*/  IMAD.SHL.U32 R7, R4, 0x10, RZ ;  /* 0x0000001004077824 */ /* 0x000fe200078e00ff */
[----:B------:R-:W-:Y:S01]  /*24e0*/  IADD3 R86, P2, R10, R88, RZ ;  /* 0x000000580a567210 */ /* 0x000fe20007f5e0ff */
[----:B------:R-:W-:Y:S04]  /*24f0*/  BSSY B1, `(.L_x_33) ;  /* 0x0000011000017945 */ /* 0x000fe80003800000 */
[----:B------:R-:W-:Y:S01]  /*2500*/  IMAD.X R87, R11, 0x1, R97, P2 ;  /* 0x000000010b577824 */ /* 0x000fe200010e0661 */
[----:B------:R-:W-:Y:S01]  /*2510*/  ISETP.GT.AND P2, PT, R0, 0x8, P3 ;  /* 0x000000080000780c */ /* 0x000fe20001f44270 */
[----:B------:R-:W-:-:S04]  /*2520*/  IMAD.WIDE.U32 R86, R23, R20, R86 ;  /* 0x0000001417567225 */ /* 0x000fc800078e0056 */
[----:B------:R-:W-:Y:S01]  /*2530*/  IMAD.IADD R87, R93, 0x1, R87 ;  /* 0x000000015d577824 */ /* 0x000fe200078e0257 */
[----:B--2---:R-:W-:-:S04]  /*2540*/  LEA R64, P5, R86, R14, 0x1 ;  /* 0x0000000e56407211 */ /* 0x004fc800078a08ff */
[----:B------:R-:W-:Y:S01]  /*2550*/  LEA.HI.X R65, R86, R15, R87, 0x1, P5 ;  /* 0x0000000f56417211 */ /* 0x000fe200028f0c57 */
[----:B---3--:R-:W-:-:S05]  /*2560*/  HADD2.F32 R76, -RZ, R91.H0_H0 ;  /* 0x2000005bff4c7230 */ /* 0x008fca0000004100 */
[----:B------:R-:W-:Y:S01]  /*2570*/  FMUL R21, R76, R73 ;  /* 0x000000494c157220 */ /* 0x000fe20000400000 */
[----:B------:R-:W-:-:S03]  /*2580*/  IADD3 R76, P4, R7, R8, RZ ;  /* 0x00000008074c7210 */ /* 0x000fc60007f9e0ff */
[----:B------:R-:W-:Y:S01]  /*2590*/  FFMA R66, R66, R72, R21 ;  /* 0x0000004842427223 */ /* 0x000fe20000000015 */
[----:B------:R-:W-:-:S04]  /*25a0*/  SHF.L.U64.HI R21, R4, 0x4, R5 ;  /* 0x0000000404157819 */ /* 0x000fc80000010205 */
[----:B------:R-:W-:Y:S01]  /*25b0*/  F2FP.F16.F32.PACK_AB R66, RZ, R66 ;  /* 0x00000042ff42723e */ /* 0x000fe200000000ff */
[----:B0-----:R-:W-:-:S05]  /*25c0*/  IMAD.X R77, R21, 0x1, R9, P4 ;  /* 0x00000001154d7824 */ /* 0x001fca00020e0609 */
[----:B------:R0:W-:Y:S01]  /*25d0*/  @P1 STG.E.U16 desc[UR36][R76.64], R66 ;  /* 0x000000424c001986 */ /* 0x0001e2000c101524 */
[----:B------:R-:W-:Y:S05]  /*25e0*/  @!P2 BRA `(.L_x_34) ;  /* 0x000000000004a947 */ /* 0x000fea0003800000 */
[----:B------:R2:W5:Y:S02]  /*25f0*/  LDG.E.LTC128B.U16 R91, desc[UR36][R64.64+0x2] ;  /* 0x00000224405b7981 */ /* 0x000564000c1e1520 */
.L_x_34:
[----:B------:R-:W-:Y:S05]  /*2600*/  BSYNC B1 ;  /* 0x0000000000017941 */ /* 0x000fea0003800000 */
.L_x_33:
[----:B0----5:R-:W-:Y:S01]  /*2610*/  HADD2.F32 R66, -RZ, R91.H0_H0 ;  /* 0x2000005bff427230 */ /* 0x021fe20000004100 */
[----:B------:R-:W-:Y:S01]  /*2620*/  ISETP.GT.AND P1, PT, R6, 0x8, PT ;  /* 0x000000080600780c */ /* 0x000fe20003f24270 */
[----:B------:R-:W-:Y:S01]  /*2630*/  BSSY B1, `(.L_x_35) ;  /* 0x000000c000017945 */ /* 0x000fe20003800000 */
[----:B------:R-:W-:Y:S02]  /*2640*/  IMAD R89, R79, 0x78, RZ ;  /* 0x000000784f597824 */ /* 0x000fe400078e02ff */
[----:B------:R-:W-:Y:S01]  /*2650*/  FMUL R66, R66, R73 ;  /* 0x0000004942427220 */ /* 0x000fe20000400000 */
[----:B------:R-:W-:-:S03]  /*2660*/  ISETP.GT.AND P4, PT, R0, RZ, P1 ;  /* 0x000000ff0000720c */ /* 0x000fc60000f84270 */
[----:B------:R-:W-:Y:S01]  /*2670*/  FFMA R66, R67, R72, R66 ;  /* 0x0000004843427223 */ /* 0x000fe20000000042 */
[----:B------:R-:W-:-:S04]  /*2680*/  IMAD.MOV.U32 R67, RZ, RZ, R97 ;  /* 0x000000ffff437224 */ /* 0x000fc800078e0061 */
[----:B------:R-:W-:-:S04]  /*2690*/  F2FP.F16.F32.PACK_AB R66, RZ, R66 ;  /* 0x00000042ff42723e */ /* 0x000fc800000000ff */
[----:B------:R-:W-:Y:S01]  /*26a0*/  PRMT R86, R66, 0x7610, R86 ;  /* 0x0000761042567816 */ /* 0x000fe20000000056 */
[----:B------:R-:W-:-:S04]  /*26b0*/  IMAD.MOV.U32 R66, RZ, RZ, R88 ;  /* 0x000000ffff427224 */ /* 0x000fc800078e0058 */
[----:B------:R0:W-:Y:S01]  /*26c0*/  @P2 STG.E.U16 desc[UR36][R76.64+0x2], R86 ;  /* 0x000002564c002986 */ /* 0x0001e2000c101524 */
[----:B------:R-:W-:Y:S05]  /*26d0*/  @!P4 BRA `(.L_x_36) ;  /* 0x000000000004c947 */ /* 0x000fea0003800000 */
[----:B------:R3:W5:Y:S02]  /*26e0*/  LDG.E.LTC128B.U16 R91, desc[UR36][R12.64+0x10] ;  /* 0x000010240c5b7981 */ /* 0x000764000c1e1520 */
.L_x_36:
[----:B------:R-:W-:Y:S05]  /*26f0*/  BSYNC B1 ;  /* 0x0000000000017941 */ /* 0x000fea0003800000 */
.L_x_35:
[----:B0----5:R-:W-:Y:S01]  /*2700*/  HADD2.F32 R86, -RZ, R91.H0_H0 ;  /* 0x2000005bff567230 */ /* 0x021fe20000004100 */
[----:B------:R-:W-:Y:S01]  /*2710*/  BSSY B1, `(.L_x_37) ;  /* 0x000000d000017945 */ /* 0x000fe20003800000 */
[----:B------:R-:W-:-:S04]  /*2720*/  IMAD.WIDE.U32 R66, R78, 0x78, R66 ;  /* 0x000000784e427825 */ /* 0x000fc800078e0042 */
[----:B------:R-:W-:Y:S01]  /*2730*/  FMUL R79, R86, R73 ;  /* 0x00000049564f7220 */ /* 0x000fe20000400000 */
[----:B------:R-:W-:Y:S01]  /*2740*/  IMAD.IADD R97, R67, 0x1, R89 ;  /* 0x0000000143617824 */ /* 0x000fe200078e0259 */
[----:B------:R-:W-:Y:S02]  /*2750*/  IADD3 R86, P2, P5, R84, R66, R80 ;  /* 0x0000004254567210 */ /* 0x000fe40007d5e050 */
[----:B------:R-:W-:Y:S02]  /*2760*/  FFMA R79, R68, R72, R79 ;  /* 0x00000048444f7223 */ /* 0x000fe4000000004f */
[----:B------:R-:W-:Y:S02]  /*2770*/  IADD3.X R87, R83, R97, R81, P2, P5 ;  /* 0x0000006153577210 */ /* 0x000fe400017ea451 */
[----:B------:R-:W-:Y:S02]  /*2780*/  ISETP.GT.AND P2, PT, R6, 0x9, PT ;  /* 0x000000090600780c */ /* 0x000fe40003f44270 */
[----:B------:R-:W-:-:S02]  /*2790*/  F2FP.F16.F32.PACK_AB R79, RZ, R79 ;  /* 0x0000004fff4f723e */ /* 0x000fc400000000ff */
[----:B------:R-:W-:-:S03]  /*27a0*/  ISETP.GT.AND P5, PT, R0, RZ, P2 ;  /* 0x000000ff0000720c */ /* 0x000fc600017a4270 */
[----:B------:R0:W-:Y:S10]  /*27b0*/  @P4 STG.E.U16 desc[UR36][R8.64+0x10], R79 ;  /* 0x0000104f08004986 */ /* 0x0001f4000c101524 */
[----:B------:R-:W-:Y:S05]  /*27c0*/  @!P5 BRA `(.L_x_38) ;  /* 0x000000000004d947 */ /* 0x000fea0003800000 */
[----:B------:R4:W5:Y:S02]  /*27d0*/  LDG.E.LTC128B.U16 R91, desc[UR36][R12.64+0x12] ;  /* 0x000012240c5b7981 */ /* 0x000964000c1e1520 */
.L_x_38:
[----:B------:R-:W-:Y:S05]  /*27e0*/  BSYNC B1 ;  /* 0x0000000000017941 */ /* 0x000fea0003800000 */
.L_x_37:
[----:B-----5:R-:W-:Y:S01]  /*27f0*/  HADD2.F32 R68, -RZ, R91.H0_H0 ;  /* 0x2000005bff447230 */ /* 0x020fe20000004100 */
[----:B------:R-:W-:Y:S01]  /*2800*/  ISETP.GT.AND P4, PT, R0, 0x8, P1 ;  /* 0x000000080000780c */ /* 0x000fe20000f84270 */
[----:B------:R-:W-:Y:S03]  /*2810*/  BSSY B1, `(.L_x_39) ;  /* 0x0000007000017945 */ /* 0x000fe60003800000 */
[----:B------:R-:W-:-:S04]  /*2820*/  FMUL R68, R68, R73 ;  /* 0x0000004944447220 */ /* 0x000fc80000400000 */
[----:B------:R-:W-:-:S05]  /*2830*/  FFMA R68, R69, R72, R68 ;  /* 0x0000004845447223 */ /* 0x000fca0000000044 */
[----:B------:R-:W-:-:S05]  /*2840*/  F2FP.F16.F32.PACK_AB R68, RZ, R68 ;  /* 0x00000044ff44723e */ /* 0x000fca00000000ff */
[----:B------:R0:W-:Y:S01]  /*2850*/  @P5 STG.E.U16 desc[UR36][R8.64+0x12], R68 ;  /* 0x0000124408005986 */ /* 0x0001e2000c101524 */
[----:B------:R-:W-:Y:S05]  /*2860*/  @!P4 BRA `(.L_x_40) ;  /* 0x000000000004c947 */ /* 0x000fea0003800000 */
[----:B------:R0:W5:Y:S02]  /*2870*/  LDG.E.LTC128B.U16 R91, desc[UR36][R64.64+0x10] ;  /* 0x00001024405b7981 */ /* 0x000164000c1e1520 */
.L_x_40:
[----:B------:R-:W-:Y:S05]  /*2880*/  BSYNC B1 ;  /* 0x0000000000017941 */ /* 0x000fea0003800000 */
.L_x_39:
[----:B0----5:R-:W-:Y:S01]  /*2890*/  HADD2.F32 R68, -RZ, R91.H0_H0 ;  /* 0x2000005bff447230 */ /* 0x021fe20000004100 */
        /* <DEDUP_REMOVED lines=8> */
.L_x_42:
[----:B------:R-:W-:Y:S05]  /*2920*/  BSYNC B1 ;  /* 0x0000000000017941 */ /* 0x000fea0003800000 */
.L_x_41:
[----:B-----5:R-:W-:Y:S01]  /*2930*/  HADD2.F32 R68, -RZ, R91.H0_H0 ;  /* 0x2000005bff447230 */ /* 0x020fe20000004100 */
[----:B------:R-:W-:-:S04]  /*2940*/  IADD3 R67, P4, R84, R66, RZ ;  /* 0x0000004254437210 */ /* 0x000fc80007f9e0ff */
[----:B------:R-:W-:Y:S01]  /*2950*/  FMUL R68, R68, R73 ;  /* 0x0000004944447220 */ /* 0x000fe20000400000 */
[----:B------:R-:W-:Y:S01]  /*2960*/  IMAD.X R82, R97, 0x1, R83, P4 ;  /* 0x0000000161527824 */ /* 0x000fe200020e0653 */
[----:B------:R-:W-:Y:S02]  /*2970*/  LEA R66, P4, R67, R14, 0x1 ;  /* 0x0000000e43427211 */ /* 0x000fe400078808ff */
[----:B------:R-:W-:Y:S02]  /*2980*/  FFMA R68, R71, R72, R68 ;  /* 0x0000004847447223 */ /* 0x000fe40000000044 */
[----:B------:R-:W-:-:S03]  /*2990*/  LEA.HI.X R67, R67, R15, R82, 0x1, P4 ;  /* 0x0000000f43437211 */ /* 0x000fc600020f0c52 */
[----:B------:R-:W-:-:S04]  /*29a0*/  F2FP.F16.F32.PACK_AB R68, RZ, R68 ;  /* 0x00000044ff44723e */ /* 0x000fc800000000ff */
[----:B0-----:R-:W-:-:S05]  /*29b0*/  PRMT R69, R68, 0x7610, R69 ;  /* 0x0000761044457816 */ /* 0x001fca0000000045 */
[----:B------:R0:W-:Y:S01]  /*29c0*/  @P5 STG.E.U16 desc[UR36][R76.64+0x12], R69 ;  /* 0x000012454c005986 */ /* 0x0001e2000c101524 */
[----:B------:R-:W-:-:S13]  /*29d0*/  ISETP.GT.AND P5, PT, R0, 0x80, P0 ;  /* 0x000000800000780c */ /* 0x000fda00007a4270 */
[----:B------:R1:W2:Y:S01]  /*29e0*/  @P5 LDG.E.LTC128B.U16 R91, desc[UR36][R66.64] ;  /* 0x00000024425b5981 */ /* 0x0002a2000c1e1520 */
[----:B------:R-:W-:Y:S01]  /*29f0*/  IMAD.WIDE.U32 R70, R78, 0x78, R80 ;  /* 0x000000784e467825 */ /* 0x000fe200078e0050 */
[----:B------:R-:W-:Y:S03]  /*2a00*/  BSSY B1, `(.L_x_43) ;  /* 0x0000016000017945 */ /* 0x000fe60003800000 */
[----:B------:R-:W-:Y:S02]  /*2a10*/  IMAD.IADD R83, R89, 0x1, R71 ;  /* 0x0000000159537824 */ /* 0x000fe400078e0247 */
[----:B------:R-:W-:Y:S02]  /*2a20*/  IMAD.MOV.U32 R82, RZ, RZ, R70 ;  /* 0x000000ffff527224 */ /* 0x000fe400078e0046 */
[----:B------:R-:W-:Y:S02]  /*2a30*/  IMAD R89, R5, 0xf0, RZ ;  /* 0x000000f005597824 */ /* 0x000fe400078e02ff */
[----:B0-----:R-:W-:-:S03]  /*2a40*/  IMAD.WIDE.U32 R68, R74, R78, R82 ;  /* 0x0000004e4a447225 */ /* 0x001fc600078e0052 */
[----:B------:R-:W-:-:S04]  /*2a50*/  IADD3 R68, P4, R10, R68, RZ ;  /* 0x000000440a447210 */ /* 0x000fc80007f9e0ff */
[----:B------:R-:W-:-:S03]  /*2a60*/  IADD3.X R69, R11, R95, R69, P4, !PT ;  /* 0x0000005f0b457210 */ /* 0x000fc600027fe445 */
[----:B------:R-:W-:-:S04]  /*2a70*/  IMAD.WIDE.U32 R68, R23, R20, R68 ;  /* 0x0000001417447225 */ /* 0x000fc800078e0044 */
[----:B------:R-:W-:Y:S01]  /*2a80*/  IMAD.IADD R5, R93, 0x1, R69 ;  /* 0x000000015d057824 */ /* 0x000fe200078e0245 */
[----:B-1----:R-:W-:-:S04]  /*2a90*/  LEA R66, P4, R68, R14, 0x1 ;  /* 0x0000000e44427211 */ /* 0x002fc800078808ff */
[----:B------:R-:W-:Y:S02]  /*2aa0*/  LEA.HI.X R67, R68, R15, R5, 0x1, P4 ;  /* 0x0000000f44437211 */ /* 0x000fe400020f0c05 */
[----:B------:R-:W-:Y:S01]  /*2ab0*/  ISETP.GT.AND P4, PT, R0, 0x80, P3 ;  /* 0x000000800000780c */ /* 0x000fe20001f84270 */
[----:B--2---:R-:W-:-:S05]  /*2ac0*/  HADD2.F32 R84, -RZ, R91.H0_H0 ;  /* 0x2000005bff547230 */ /* 0x004fca0000004100 */
[----:B------:R-:W-:Y:S01]  /*2ad0*/  FMUL R79, R84, R73 ;  /* 0x00000049544f7220 */ /* 0x000fe20000400000 */
[----:B------:R-:W-:-:S04]  /*2ae0*/  IMAD.WIDE.U32 R84, R4, 0xf0, R76 ;  /* 0x000000f004547825 */ /* 0x000fc800078e004c */
[----:B------:R-:W-:Y:S01]  /*2af0*/  FFMA R79, R56, R72, R79 ;  /* 0x00000048384f7223 */ /* 0x000fe2000000004f */
[----:B------:R-:W-:Y:S02]  /*2b00*/  IMAD.IADD R69, R85, 0x1, R89 ;  /* 0x0000000155457824 */ /* 0x000fe400078e0259 */
[----:B------:R-:W-:Y:S02]  /*2b10*/  @P5 IMAD.MOV.U32 R68, RZ, RZ, R84 ;  /* 0x000000ffff445224 */ /* 0x000fe400078e0054 */
[----:B------:R-:W-:-:S05]  /*2b20*/  F2FP.F16.F32.PACK_AB R79, RZ, R79 ;  /* 0x0000004fff4f723e */ /* 0x000fca00000000ff */
[----:B------:R0:W-:Y:S01]  /*2b30*/  @P5 STG.E.U16 desc[UR36][R68.64], R79 ;  /* 0x0000004f44005986 */ /* 0x0001e2000c101524 */
[----:B------:R-:W-:Y:S05]  /*2b40*/  @!P4 BRA `(.L_x_44) ;  /* 0x000000000004c947 */ /* 0x000fea0003800000 */
[----:B------:R1:W5:Y:S02]  /*2b50*/  LDG.E.LTC128B.U16 R91, desc[UR36][R66.64+0x2] ;  /* 0x00000224425b7981 */ /* 0x000364000c1e1520 */
.L_x_44:
[----:B------:R-:W-:Y:S05]  /*2b60*/  BSYNC B1 ;  /* 0x0000000000017941 */ /* 0x000fea0003800000 */
.L_x_43:
[----:B-----5:R-:W-:Y:S01]  /*2b70*/  HADD2.F32 R56, -RZ, R91.H0_H0 ;  /* 0x2000005bff387230 */ /* 0x020fe20000004100 */
[----:B------:R-:W-:Y:S01]  /*2b80*/  IADD3 R70, P5, R80, R70, RZ ;  /* 0x0000004650467210 */ /* 0x000fe20007fbe0ff */
[----:B0-----:R-:W-:Y:S01]  /*2b90*/  @P4 IMAD.MOV.U32 R79, RZ, RZ, R69 ;  /* 0x000000ffff4f4224 */ /* 0x001fe200078e0045 */
[----:B------:R-:W-:Y:S01]  /*2ba0*/  ISETP.GT.AND P0, PT, R0, 0x88, P0 ;  /* 0x000000880000780c */ /* 0x000fe20000704270 */
[----:B------:R-:W-:Y:S01]  /*2bb0*/  BSSY B1, `(.L_x_45) ;  /* 0x000000e000017945 */ /* 0x000fe20003800000 */
[----:B------:R-:W-:Y:S01]  /*2bc0*/  FMUL R56, R56, R73 ;  /* 0x0000004938387220 */ /* 0x000fe20000400000 */
[----:B------:R-:W-:-:S03]  /*2bd0*/  IMAD.X R71, R83, 0x1, R81, P5 ;  /* 0x0000000153477824 */ /* 0x000fc600028e0651 */
[----:B------:R-:W-:Y:S01]  /*2be0*/  FFMA R56, R57, R72, R56 ;  /* 0x0000004839387223 */ /* 0x000fe20000000038 */
[----:B------:R-:W-:-:S04]  /*2bf0*/  IMAD.WIDE.U32 R74, R74, R78, R70 ;  /* 0x0000004e4a4a7225 */ /* 0x000fc800078e0046 */
[----:B------:R-:W-:Y:S01]  /*2c00*/  F2FP.F16.F32.PACK_AB R56, RZ, R56 ;  /* 0x00000038ff38723e */ /* 0x000fe200000000ff */
[----:B------:R-:W-:Y:S01]  /*2c10*/  @P4 IMAD.MOV.U32 R78, RZ, RZ, R84 ;  /* 0x000000ffff4e4224 */ /* 0x000fe200078e0054 */
[----:B------:R-:W-:Y:S02]  /*2c20*/  IADD3 R70, P5, R10, R74, RZ ;  /* 0x0000004a0a467210 */ /* 0x000fe40007fbe0ff */
[----:B------:R-:W-:-:S05]  /*2c30*/  PRMT R5, R56, 0x7610, R5 ;  /* 0x0000761038057816 */ /* 0x000fca0000000005 */
[----:B------:R0:W-:Y:S01]  /*2c40*/  @P4 STG.E.U16 desc[UR36][R78.64+0x2], R5 ;  /* 0x000002054e004986 */ /* 0x0001e2000c101524 */
[----:B------:R-:W-:-:S04]  /*2c50*/  LEA R56, P4, R86, R14, 0x1 ;  /* 0x0000000e56387211 */ /* 0x000fc800078808ff */
[----:B------:R-:W-:Y:S01]  /*2c60*/  LEA.HI.X R57, R86, R15, R87, 0x1, P4 ;  /* 0x0000000f56397211 */ /* 0x000fe200020f0c57 */
[----:B------:R-:W-:Y:S08]  /*2c70*/  @!P0 BRA `(.L_x_46) ;  /* 0x0000000000048947 */ /* 0x000ff00003800000 */
[----:B------:R2:W5:Y:S02]  /*2c80*/  LDG.E.LTC128B.U16 R91, desc[UR36][R56.64] ;  /* 0x00000024385b7981 */ /* 0x000564000c1e1520 */
.L_x_46:
[----:B------:R-:W-:Y:S05]  /*2c90*/  BSYNC B1 ;  /* 0x0000000000017941 */ /* 0x000fea0003800000 */
.L_x_45:
[----:B-----5:R-:W-:Y:S01]  /*2ca0*/  HADD2.F32 R10, -RZ, R91.H0_H0 ;  /* 0x2000005bff0a7230 */ /* 0x020fe20000004100 */
[----:B------:R-:W-:Y:S01]  /*2cb0*/  IADD3.X R71, R11, R95, R75, P5, !PT ;  /* 0x0000005f0b477210 */ /* 0x000fe20002ffe44b */
[----:B------:R-:W-:Y:S01]  /*2cc0*/  BSSY B1, `(.L_x_47) ;  /* 0x000000e000017945 */ /* 0x000fe20003800000 */
[----:B------:R-:W-:Y:S02]  /*2cd0*/  ISETP.GT.AND P3, PT, R0, 0x88, P3 ;  /* 0x000000880000780c */ /* 0x000fe40001f64270 */
[----:B0-----:R-:W-:Y:S01]  /*2ce0*/  FMUL R5, R10, R73 ;  /* 0x000000490a057220 */ /* 0x001fe20000400000 */
[----:B------:R-:W-:Y:S01]  /*2cf0*/  IADD3 R10, P4, R7, R84, RZ ;  /* 0x00000054070a7210 */ /* 0x000fe20007f9e0ff */
[----:B--2---:R-:W-:-:S04]  /*2d00*/  IMAD.WIDE.U32 R56, R23, R20, R70 ;  /* 0x0000001417387225 */ /* 0x004fc800078e0046 */
[----:B------:R-:W-:Y:S01]  /*2d10*/  FFMA R5, R58, R72, R5 ;  /* 0x000000483a057223 */ /* 0x000fe20000000005 */
[----:B------:R-:W-:Y:S01]  /*2d20*/  IMAD.X R11, R69, 0x1, R21, P4 ;  /* 0x00000001450b7824 */ /* 0x000fe200020e0615 */
[----:B------:R-:W-:Y:S01]  /*2d30*/  LEA R14, P5, R56, R14, 0x1 ;  /* 0x0000000e380e7211 */ /* 0x000fe200078a08ff */
[----:B------:R-:W-:Y:S02]  /*2d40*/  IMAD.IADD R20, R93, 0x1, R57 ;  /* 0x000000015d147824 */ /* 0x000fe400078e0239 */
[----:B------:R-:W-:-:S03]  /*2d50*/  F2FP.F16.F32.PACK_AB R5, RZ, R5 ;  /* 0x00000005ff05723e */ /* 0x000fc600000000ff */
[----:B------:R-:W-:Y:S02]  /*2d60*/  LEA.HI.X R15, R56, R15, R20, 0x1, P5 ;  /* 0x0000000f380f7211 */ /* 0x000fe400028f0c14 */
[----:B------:R0:W-:Y:S01]  /*2d70*/  @P0 STG.E.U16 desc[UR36][R10.64], R5 ;  /* 0x000000050a000986 */ /* 0x0001e2000c101524 */
[----:B------:R-:W-:Y:S05]  /*2d80*/  @!P3 BRA `(.L_x_48) ;  /* 0x000000000004b947 */ /* 0x000fea0003800000 */
[----:B------:R2:W5:Y:S02]  /*2d90*/  LDG.E.LTC128B.U16 R91, desc[UR36][R14.64+0x2] ;  /* 0x000002240e5b7981 */ /* 0x000564000c1e1520 */
.L_x_48:
[----:B------:R-:W-:Y:S05]  /*2da0*/  BSYNC B1 ;  /* 0x0000000000017941 */ /* 0x000fea0003800000 */
.L_x_47:
        /* <DEDUP_REMOVED lines=9> */
.L_x_50:
[----:B------:R-:W-:Y:S05]  /*2e40*/  BSYNC B1 ;  /* 0x0000000000017941 */ /* 0x000fea0003800000 */
.L_x_49:
[----:B0----5:R-:W-:Y:S01]  /*2e50*/  HADD2.F32 R20, -RZ, R91.H0_H0 ;  /* 0x2000005bff147230 */ /* 0x021fe20000004100 */
[----:B------:R-:W-:Y:S01]  /*2e60*/  ISETP.GT.AND P3, PT, R0, 0x80, P2 ;  /* 0x000000800000780c */ /* 0x000fe20001764270 */
[----:B------:R-:W-:Y:S01]  /*2e70*/  @P0 IMAD.MOV.U32 R56, RZ, RZ, R84 ;  /* 0x000000ffff380224 */ /* 0x000fe200078e0054 */
[----:B------:R-:W-:Y:S01]  /*2e80*/  BSSY B1, `(.L_x_51) ;  /* 0x0000008000017945 */ /* 0x000fe20003800000 */
[----:B------:R-:W-:Y:S02]  /*2e90*/  @P0 IMAD.MOV.U32 R57, RZ, RZ, R69 ;  /* 0x000000ffff390224 */ /* 0x000fe400078e0045 */
[----:B------:R-:W-:-:S04]  /*2ea0*/  FMUL R5, R20, R73 ;  /* 0x0000004914057220 */ /* 0x000fc80000400000 */
[----:B------:R-:W-:-:S05]  /*2eb0*/  FFMA R5, R60, R72, R5 ;  /* 0x000000483c057223 */ /* 0x000fca0000000005 */
[----:B------:R-:W-:-:S05]  /*2ec0*/  F2FP.F16.F32.PACK_AB R5, RZ, R5 ;  /* 0x00000005ff05723e */ /* 0x000fca00000000ff */
[----:B------:R0:W-:Y:S01]  /*2ed0*/  @P0 STG.E.U16 desc[UR36][R56.64+0x10], R5 ;  /* 0x0000100538000986 */ /* 0x0001e2000c101524 */
[----:B------:R-:W-:Y:S05]  /*2ee0*/  @!P3 BRA `(.L_x_52) ;  /* 0x000000000004b947 */ /* 0x000fea0003800000 */
[----:B------:R0:W5:Y:S02]  /*2ef0*/  LDG.E.LTC128B.U16 R91, desc[UR36][R66.64+0x12] ;  /* 0x00001224425b7981 */ /* 0x000164000c1e1520 */
.L_x_52:
[----:B------:R-:W-:Y:S05]  /*2f00*/  BSYNC B1 ;  /* 0x0000000000017941 */ /* 0x000fea0003800000 */
.L_x_51:
[----:B-----5:R-:W-:Y:S01]  /*2f10*/  HADD2.F32 R20, -RZ, R91.H0_H0 ;  /* 0x2000005bff147230 */ /* 0x020fe20000004100 */
[----:B------:R-:W-:Y:S01]  /*2f20*/  ISETP.GT.AND P1, PT, R0, 0x88, P1 ;  /* 0x000000880000780c */ /* 0x000fe20000f24270 */
[----:B------:R-:W-:Y:S01]  /*2f30*/  @P3 IMAD.MOV.U32 R68, RZ, RZ, R84 ;  /* 0x000000ffff443224 */ /* 0x000fe200078e0054 */
[----:B------:R-:W-:Y:S02]  /*2f40*/  BSSY B1, `(.L_x_53) ;  /* 0x0000007000017945 */ /* 0x000fe40003800000 */
[----:B------:R-:W-:-:S04]  /*2f50*/  FMUL R20, R20, R73 ;  /* 0x0000004914147220 */ /* 0x000fc80000400000 */
[----:B------:R-:W-:-:S05]  /*2f60*/  FFMA R20, R61, R72, R20 ;  /* 0x000000483d147223 */ /* 0x000fca0000000014 */
[----:B------:R-:W-:-:S05]  /*2f70*/  F2FP.F16.F32.PACK_AB R20, RZ, R20 ;  /* 0x00000014ff14723e */ /* 0x000fca00000000ff */
[----:B------:R0:W-:Y:S01]  /*2f80*/  @P3 STG.E.U16 desc[UR36][R68.64+0x12], R20 ;  /* 0x0000121444003986 */ /* 0x0001e2000c101524 */
[----:B------:R-:W-:Y:S05]  /*2f90*/  @!P1 BRA `(.L_x_54) ;  /* 0x0000000000049947 */ /* 0x000fea0003800000 */
[----:B------:R0:W5:Y:S02]  /*2fa0*/  LDG.E.LTC128B.U16 R91, desc[UR36][R14.64+0x10] ;  /* 0x000010240e5b7981 */ /* 0x000164000c1e1520 */
.L_x_54:
[----:B------:R-:W-:Y:S05]  /*2fb0*/  BSYNC B1 ;  /* 0x0000000000017941 */ /* 0x000fea0003800000 */
.L_x_53:
        /* <DEDUP_REMOVED lines=9> */
.L_x_56:
[----:B------:R-:W-:Y:S05]  /*3050*/  BSYNC B1 ;  /* 0x0000000000017941 */ /* 0x000fea0003800000 */
.L_x_55:
[----:B-----5:R-:W-:Y:S01]  /*3060*/  HADD2.F32 R20, -RZ, R91.H0_H0 ;  /* 0x2000005bff147230 */ /* 0x020fe20000004100 */
[----:B------:R-:W-:Y:S01]  /*3070*/  ISETP.GT.AND P3, PT, R6, 0x10, PT ;  /* 0x000000100600780c */ /* 0x000fe20003f64270 */
[----:B------:R-:W-:Y:S03]  /*3080*/  BSSY B1, `(.L_x_57) ;  /* 0x0000008000017945 */ /* 0x000fe60003800000 */
[----:B------:R-:W-:Y:S01]  /*3090*/  FMUL R20, R20, R73 ;  /* 0x0000004914147220 */ /* 0x000fe20000400000 */
[----:B------:R-:W-:-:S03]  /*30a0*/  ISETP.GT.AND P0, PT, R0, RZ, P3 ;  /* 0x000000ff0000720c */ /* 0x000fc60001f04270 */
[----:B------:R-:W-:-:S05]  /*30b0*/  FFMA R20, R63, R72, R20 ;  /* 0x000000483f147223 */ /* 0x000fca0000000014 */
[----:B------:R-:W-:-:S05]  /*30c0*/  F2FP.F16.F32.PACK_AB R20, RZ, R20 ;  /* 0x00000014ff14723e */ /* 0x000fca00000000ff */
[----:B------:R0:W-:Y:S01]  /*30d0*/  @P2 STG.E.U16 desc[UR36][R10.64+0x12], R20 ;  /* 0x000012140a002986 */ /* 0x0001e2000c101524 */
[----:B------:R-:W-:Y:S05]  /*30e0*/  @!P0 BRA `(.L_x_58) ;  /* 0x0000000000048947 */ /* 0x000fea0003800000 */
[----:B------:R0:W5:Y:S02]  /*30f0*/  LDG.E.LTC128B.U16 R91, desc[UR36][R12.64+0x20] ;  /* 0x000020240c5b7981 */ /* 0x000164000c1e1520 */
.L_x_58:
[----:B------:R-:W-:Y:S05]  /*3100*/  BSYNC B1 ;  /* 0x0000000000017941 */ /* 0x000fea0003800000 */
.L_x_57:
[----:B0----5:R-:W-:Y:S01]  /*3110*/  HADD2.F32 R10, -RZ, R91.H0_H0 ;  /* 0x2000005bff0a7230 */ /* 0x021fe20000004100 */
        /* <DEDUP_REMOVED lines=9> */
.L_x_60:
[----:B------:R-:W-:Y:S05]  /*31b0*/  BSYNC B1 ;  /* 0x0000000000017941 */ /* 0x000fea0003800000 */
.L_x_59:
        /* <DEDUP_REMOVED lines=9> */
.L_x_62:
[----:B------:R-:W-:Y:S05]  /*3250*/  BSYNC B1 ;  /* 0x0000000000017941 */ /* 0x000fea0003800000 */
.L_x_61:
        /* <DEDUP_REMOVED lines=9> */
.L_x_64:
[----:B------:R-:W-:Y:S05]  /*32f0*/  BSYNC B1 ;  /* 0x0000000000017941 */ /* 0x000fea0003800000 */
.L_x_63:
        /* <DEDUP_REMOVED lines=10> */
.L_x_66:
[----:B------:R-:W-:Y:S05]  /*33a0*/  BSYNC B1 ;  /* 0x0000000000017941 */ /* 0x000fea0003800000 */
.L_x_65:
        /* <DEDUP_REMOVED lines=10> */
.L_x_68:
[----:B------:R-:W-:Y:S05]  /*3450*/  BSYNC B1 ;  /* 0x0000000000017941 */ /* 0x000fea0003800000 */
.L_x_67:
        /* <DEDUP_REMOVED lines=9> */
.L_x_70:
[----:B------:R-:W-:Y:S05]  /*34f0*/  BSYNC B1 ;  /* 0x0000000000017941 */ /* 0x000fea0003800000 */
.L_x_69:
        /* <DEDUP_REMOVED lines=9> */
.L_x_72:
[----:B------:R-:W-:Y:S05]  /*3590*/  BSYNC B1 ;  /* 0x0000000000017941 */ /* 0x000fea0003800000 */
.L_x_71:
        /* <DEDUP_REMOVED lines=9> */
.L_x_74:
[----:B------:R-:W-:Y:S05]  /*3630*/  BSYNC B1 ;  /* 0x0000000000017941 */ /* 0x000fea0003800000 */
.L_x_73:
[----:B0----5:R-:W-:Y:S01]  /*3640*/  HADD2.F32 R10, -RZ, R91.H0_H0 ;  /* 0x2000005bff0a7230 */ /* 0x021fe20000004100 */
[----:B------:R-:W-:Y:S01]  /*3650*/  ISETP.GT.AND P4, PT, R0, 0x80, P2 ;  /* 0x000000800000780c */ /* 0x000fe20001784270 */
[----:B------:R-:W-:Y:S03]  /*3660*/  BSSY B1, `(.L_x_75) ;  /* 0x000000b000017945 */ /* 0x000fe60003800000 */
[----:B------:R-:W-:Y:S01]  /*3670*/  FMUL R5, R10, R73 ;  /* 0x000000490a057220 */ /* 0x000fe20000400000 */
[----:B------:R-:W-:-:S04]  /*3680*/  IMAD.WIDE.U32 R10, R4, 0xf0, R76 ;  /* 0x000000f0040a7825 */ /* 0x000fc800078e004c */
[----:B------:R-:W-:-:S05]  /*3690*/  FFMA R5, R40, R72, R5 ;  /* 0x0000004828057223 */ /* 0x000fca0000000005 */
[----:B------:R-:W-:Y:S01]  /*36a0*/  F2FP.F16.F32.PACK_AB R4, RZ, R5 ;  /* 0x00000005ff04723e */ /* 0x000fe200000000ff */
[----:B------:R-:W-:-:S03]  /*36b0*/  IMAD.IADD R5, R89, 0x1, R11 ;  /* 0x0000000159057824 */ /* 0x000fc600078e020b */
[----:B------:R-:W-:Y:S01]  /*36c0*/  PRMT R20, R4, 0x7610, R20 ;  /* 0x0000761004147816 */ /* 0x000fe20000000014 */
[----:B------:R-:W-:-:S05]  /*36d0*/  IMAD.MOV.U32 R4, RZ, RZ, R10 ;  /* 0x000000ffff047224 */ /* 0x000fca00078e000a */
[----:B------:R0:W-:Y:S01]  /*36e0*/  @P5 STG.E.U16 desc[UR36][R4.64+0x20], R20 ;  /* 0x0000201404005986 */ /* 0x0001e2000c101524 */
[----:B------:R-:W-:Y:S05]  /*36f0*/  @!P4 BRA `(.L_x_76) ;  /* 0x000000000004c947 */ /* 0x000fea0003800000 */
[----:B------:R0:W5:Y:S02]  /*3700*/  LDG.E.LTC128B.U16 R91, desc[UR36][R66.64+0x22] ;  /* 0x00002224425b7981 */ /* 0x000164000c1e1520 */
.L_x_76:
[----:B------:R-:W-:Y:S05]  /*3710*/  BSYNC B1 ;  /* 0x0000000000017941 */ /* 0x000fea0003800000 */
.L_x_75:
        /* <DEDUP_REMOVED lines=9> */
.L_x_78:
[----:B------:R-:W-:Y:S05]  /*37b0*/  BSYNC B1 ;  /* 0x0000000000017941 */ /* 0x000fea0003800000 */
.L_x_77:
[----:B0----5:R-:W-:Y:S01]  /*37c0*/  HADD2.F32 R20, -RZ, R91.H0_H0 ;  /* 0x2000005bff147230 */ /* 0x021fe20000004100 */
[----:B------:R-:W-:Y:S01]  /*37d0*/  IADD3 R10, P4, R7, R10, RZ ;  /* 0x0000000a070a7210 */ /* 0x000fe20007f9e0ff */
[----:B------:R-:W-:Y:S01]  /*37e0*/  BSSY B1, `(.L_x_79) ;  /* 0x0000009000017945 */ /* 0x000fe20003800000 */
[----:B------:R-:W-:Y:S02]  /*37f0*/  ISETP.GT.AND P2, PT, R0, 0x88, P2 ;  /* 0x000000880000780c */ /* 0x000fe40001744270 */
[----:B------:R-:W-:-:S04]  /*3800*/  FMUL R11, R20, R73 ;  /* 0x00000049140b7220 */ /* 0x000fc80000400000 */
[----:B------:R-:W-:-:S05]  /*3810*/  FFMA R11, R42, R72, R11 ;  /* 0x000000482a0b7223 */ /* 0x000fca000000000b */
[----:B------:R-:W-:Y:S01]  /*3820*/  F2FP.F16.F32.PACK_AB R7, RZ, R11 ;  /* 0x0000000bff07723e */ /* 0x000fe200000000ff */
[----:B------:R-:W-:-:S05]  /*3830*/  IMAD.X R11, R21, 0x1, R5, P4 ;  /* 0x00000001150b7824 */ /* 0x000fca00020e0605 */
[----:B------:R0:W-:Y:S01]  /*3840*/  @P3 STG.E.U16 desc[UR36][R10.64+0x20], R7 ;  /* 0x000020070a003986 */ /* 0x0001e2000c101524 */
[----:B------:R-:W-:Y:S05]  /*3850*/  @!P2 BRA `(.L_x_80) ;  /* 0x000000000004a947 */ /* 0x000fea0003800000 */
[----:B------:R0:W5:Y:S02]  /*3860*/  LDG.E.LTC128B.U16 R91, desc[UR36][R14.64+0x22] ;  /* 0x000022240e5b7981 */ /* 0x000164000c1e1520 */
.L_x_80:
[----:B------:R-:W-:Y:S05]  /*3870*/  BSYNC B1 ;  /* 0x0000000000017941 */ /* 0x000fea0003800000 */
.L_x_79:
        /* <DEDUP_REMOVED lines=9> */
.L_x_82:
[----:B------:R-:W-:Y:S05]  /*3910*/  BSYNC B1 ;  /* 0x0000000000017941 */ /* 0x000fea0003800000 */
.L_x_81:
        /* <DEDUP_REMOVED lines=9> */
.L_x_84:
[----:B------:R-:W-:Y:S05]  /*39b0*/  BSYNC B1 ;  /* 0x0000000000017941 */ /* 0x000fea0003800000 */
.L_x_83:
        /* <DEDUP_REMOVED lines=9> */
.L_x_86:
[----:B------:R-:W-:Y:S05]  /*3a50*/  BSYNC B1 ;  /* 0x0000000000017941 */ /* 0x000fea0003800000 */
.L_x_85:
        /* <DEDUP_REMOVED lines=9> */
.L_x_88:
[----:B------:R-:W-:Y:S05]  /*3af0*/  BSYNC B1 ;  /* 0x0000000000017941 */ /* 0x000fea0003800000 */
.L_x_87:
        /* <DEDUP_REMOVED lines=10> */
.L_x_90:
[----:B------:R-:W-:Y:S05]  /*3ba0*/  BSYNC B1 ;  /* 0x0000000000017941 */ /* 0x000fea0003800000 */
.L_x_89:
        /* <DEDUP_REMOVED lines=10> */
.L_x_92:
[----:B------:R-:W-:Y:S05]  /*3c50*/  BSYNC B1 ;  /* 0x0000000000017941 */ /* 0x000fea0003800000 */
.L_x_91:
        /* <DEDUP_REMOVED lines=9> */
.L_x_94:
[----:B------:R-:W-:Y:S05]  /*3cf0*/  BSYNC B1 ;  /* 0x0000000000017941 */ /* 0x000fea0003800000 */
.L_x_93:
        /* <DEDUP_REMOVED lines=9> */
.L_x_96:
[----:B------:R-:W-:Y:S05]  /*3d90*/  BSYNC B1 ;  /* 0x0000000000017941 */ /* 0x000fea0003800000 */
.L_x_95:
        /* <DEDUP_REMOVED lines=10> */
.L_x_98:
[----:B------:R-:W-:Y:S05]  /*3e40*/  BSYNC B1 ;  /* 0x0000000000017941 */ /* 0x000fea0003800000 */
.L_x_97:
        /* <DEDUP_REMOVED lines=10> */
.L_x_100:
[----:B------:R-:W-:Y:S05]  /*3ef0*/  BSYNC B1 ;  /* 0x0000000000017941 */ /* 0x000fea0003800000 */
.L_x_99:
        /* <DEDUP_REMOVED lines=9> */
.L_x_102:
[----:B------:R-:W-:Y:S05]  /*3f90*/  BSYNC B1 ;  /* 0x0000000000017941 */ /* 0x000fea0003800000 */
.L_x_101:
        /* <DEDUP_REMOVED lines=9> */
.L_x_104:
[----:B------:R-:W-:Y:S05]  /*4030*/  BSYNC B1 ;  /* 0x0000000000017941 */ /* 0x000fea0003800000 */
.L_x_103:
        /* <DEDUP_REMOVED lines=9> */
.L_x_106:
[----:B------:R-:W-:Y:S05]  /*40d0*/  BSYNC B1 ;  /* 0x0000000000017941 */ /* 0x000fea0003800000 */
.L_x_105:
        /* <DEDUP_REMOVED lines=9> */
.L_x_108:
[----:B------:R-:W-:Y:S05]  /*4170*/  BSYNC B1 ;  /* 0x0000000000017941 */ /* 0x000fea0003800000 */
.L_x_107:
        /* <DEDUP_REMOVED lines=9> */
.L_x_110:
[----:B------:R-:W-:Y:S05]  /*4210*/  BSYNC B1 ;  /* 0x0000000000017941 */ /* 0x000fea0003800000 */
.L_x_109:
        /* <DEDUP_REMOVED lines=9> */
.L_x_112:
[----:B------:R-:W-:Y:S05]  /*42b0*/  BSYNC B1 ;  /* 0x0000000000017941 */ /* 0x000fea0003800000 */
.L_x_111:
        /* <DEDUP_REMOVED lines=9> */
.L_x_114:
[----:B------:R-:W-:Y:S05]  /*4350*/  BSYNC B1 ;  /* 0x0000000000017941 */ /* 0x000fea0003800000 */
.L_x_113:
        /* <DEDUP_REMOVED lines=9> */
.L_x_116:
[----:B------:R-:W-:Y:S05]  /*43f0*/  BSYNC B1 ;  /* 0x0000000000017941 */ /* 0x000fea0003800000 */
.L_x_115:
        /* <DEDUP_REMOVED lines=9> */
.L_x_118:
[----:B------:R-:W-:Y:S05]  /*4490*/  BSYNC B1 ;  /* 0x0000000000017941 */ /* 0x000fea0003800000 */
.L_x_117:
        /* <DEDUP_REMOVED lines=9> */
.L_x_120:
[----:B------:R-:W-:Y:S05]  /*4530*/  BSYNC B1 ;  /* 0x0000000000017941 */ /* 0x000fea0003800000 */
.L_x_119:
[----:B------:R-:W-:Y:S05]  /*4540*/  @!P0 BRA `(.L_x_121) ;  /* 0x0000000c00a08947 */ /* 0x000fea0003800000 */
[----:B-----5:R-:W-:-:S05]  /*4550*/  HADD2.F32 R0, -RZ, R91.H0_H0 ;  /* 0x2000005bff007230 */ /* 0x020fca0000004100 */
[----:B------:R-:W-:-:S04]  /*4560*/  FMUL R0, R0, R73 ;  /* 0x0000004900007220 */ /* 0x000fc80000400000 */
[----:B------:R-:W-:-:S05]  /*4570*/  FFMA R0, R31, R72, R0 ;  /* 0x000000481f007223 */ /* 0x000fca0000000000 */
[----:B------:R-:W-:-:S05]  /*4580*/  F2FP.F16.F32.PACK_AB R0, RZ, R0 ;  /* 0x00000000ff00723e */ /* 0x000fca00000000ff */
[----:B------:R0:W-:Y:S01]  /*4590*/  STG.E.U16 desc[UR36][R10.64+0x52], R0 ;  /* 0x000052000a007986 */ /* 0x0001e2000c101524 */
[----:B------:R-:W-:Y:S05]  /*45a0*/  BRA `(.L_x_121) ;  /* 0x0000000c00887947 */ /* 0x000fea0003800000 */
.L_x_30:
[----:B------:R-:W-:Y:S01]  /*45b0*/  ULDC.64 UR4, c[0x0][0x5c0] ;  /* 0x0001700000047ab9 */ /* 0x000fe20000000a00 */
[-C--:B------:R-:W-:Y:S01]  /*45c0*/  FMUL R64, R64, R72.reuse ;  /* 0x0000004840407220 */ /* 0x080fe20000400000 */
[----:B------:R-:W-:Y:S01]  /*45d0*/  LEA R8, P2, R80, UR4, 0x1 ;  /* 0x0000000450087c11 */ /* 0x000fe2000f8408ff */
[----:B------:R-:W-:Y:S01]  /*45e0*/  IMAD.SHL.U32 R23, R4, 0x10, RZ ;  /* 0x0000001004177824 */ /* 0x000fe200078e00ff */
[----:B------:R-:W-:Y:S01]  /*45f0*/  ISETP.GT.AND P3, PT, R6, 0x1, PT ;  /* 0x000000010600780c */ /* 0x000fe20003f64270 */
[----:B------:R-:W-:Y:S01]  /*4600*/  FMUL R65, R65, R72 ;  /* 0x0000004841417220 */ /* 0x000fe20000400000 */
[----:B------:R-:W-:Y:S01]  /*4610*/  F2FP.F16.F32.PACK_AB R64, RZ, R64 ;  /* 0x00000040ff40723e */ /* 0x000fe200000000ff */
[-C--:B------:R-:W-:Y:S01]  /*4620*/  FMUL R67, R67, R72.reuse ;  /* 0x0000004843437220 */ /* 0x080fe20000400000 */
[----:B------:R-:W-:Y:S01]  /*4630*/  LEA.HI.X R9, R80, UR5, R87, 0x1, P2 ;  /* 0x0000000550097c11 */ /* 0x000fe200090f0c57 */
[-C--:B------:R-:W-:Y:S01]  /*4640*/  FMUL R66, R66, R72.reuse ;  /* 0x0000004842427220 */ /* 0x080fe20000400000 */
[----:B------:R-:W-:Y:S01]  /*4650*/  ISETP.GT.AND P2, PT, R0, RZ, P3 ;  /* 0x000000ff0000720c */ /* 0x000fe20001f44270 */
[-C--:B------:R-:W-:Y:S01]  /*4660*/  FMUL R69, R69, R72.reuse ;  /* 0x0000004845457220 */ /* 0x080fe20000400000 */
[----:B------:R-:W-:Y:S01]  /*4670*/  SHF.L.U64.HI R7, R4, 0x4, R5 ;  /* 0x0000000404077819 */ /* 0x000fe20000010205 */
[----:B------:R-:W-:Y:S01]  /*4680*/  @P1 STG.E.U16 desc[UR36][R8.64], R64 ;  /* 0x0000004008001986 */ /* 0x000fe2000c101524 */
[----:B------:R-:W-:Y:S01]  /*4690*/  ISETP.GT.AND P1, PT, R0, 0x8, P3 ;  /* 0x000000080000780c */ /* 0x000fe20001f24270 */
[----:B------:R-:W-:Y:S01]  /*46a0*/  FMUL R68, R68, R72 ;  /* 0x0000004844447220 */ /* 0x000fe20000400000 */
[----:B------:R-:W-:Y:S01]  /*46b0*/  IADD3 R14, P4, R23, R8, RZ ;  /* 0x00000008170e7210 */ /* 0x000fe20007f9e0ff */
[-C--:B------:R-:W-:Y:S01]  /*46c0*/  FMUL R71, R71, R72.reuse ;  /* 0x0000004847477220 */ /* 0x080fe20000400000 */
[----:B------:R-:W-:Y:S01]  /*46d0*/  F2FP.F16.F32.PACK_AB R65, RZ, R65 ;  /* 0x00000041ff41723e */ /* 0x000fe200000000ff */
[----:B------:R-:W-:Y:S01]  /*46e0*/  FMUL R70, R70, R72 ;  /* 0x0000004846467220 */ /* 0x000fe20000400000 */
[----:B------:R-:W-:Y:S01]  /*46f0*/  F2FP.F16.F32.PACK_AB R67, RZ, R67 ;  /* 0x00000043ff43723e */ /* 0x000fe200000000ff */
[----:B------:R-:W-:Y:S01]  /*4700*/  IMAD.X R15, R7, 0x1, R9, P4 ;  /* 0x00000001070f7824 */ /* 0x000fe200020e0609 */
[----:B------:R-:W-:Y:S01]  /*4710*/  ISETP.GT.AND P5, PT, R0, 0x8, P0 ;  /* 0x000000080000780c */ /* 0x000fe200007a4270 */
[----:B------:R-:W-:Y:S01]  /*4720*/  @P2 STG.E.U16 desc[UR36][R8.64+0x2], R65 ;  /* 0x0000024108002986 */ /* 0x000fe2000c101524 */
[----:B------:R-:W-:Y:S01]  /*4730*/  F2FP.F16.F32.PACK_AB R66, RZ, R66 ;  /* 0x00000042ff42723e */ /* 0x000fe200000000ff */
[----:B------:R-:W-:Y:S01]  /*4740*/  FMUL R56, R56, R72 ;  /* 0x0000004838387220 */ /* 0x000fe20000400000 */
[C---:B------:R-:W-:Y:S01]  /*4750*/  ISETP.GT.AND P2, PT, R6.reuse, 0x8, PT ;  /* 0x000000080600780c */ /* 0x040fe20003f44270 */
[----:B------:R-:W-:Y:S01]  /*4760*/  @P1 STG.E.U16 desc[UR36][R14.64+0x2], R67 ;  /* 0x000002430e001986 */ /* 0x000fe2000c101524 */
[----:B------:R-:W-:Y:S01]  /*4770*/  ISETP.GT.AND P1, PT, R6, 0x9, PT ;  /* 0x000000090600780c */ /* 0x000fe20003f24270 */
[----:B------:R-:W-:Y:S01]  /*4780*/  IMAD R5, R5, 0xf0, RZ ;  /* 0x000000f005057824 */ /* 0x000fe200078e02ff */
[----:B------:R-:W-:Y:S01]  /*4790*/  F2FP.F16.F32.PACK_AB R69, RZ, R69 ;  /* 0x00000045ff45723e */ /* 0x000fe200000000ff */
[----:B------:R-:W-:Y:S01]  /*47a0*/  IMAD.WIDE.U32 R10, R4, 0xf0, R14 ;  /* 0x000000f0040a7825 */ /* 0x000fe200078e000e */
[----:B------:R-:W-:-:S03]  /*47b0*/  ISETP.GT.AND P4, PT, R0, RZ, P1 ;  /* 0x000000ff0000720c */ /* 0x000fc60000f84270 */
[----:B------:R-:W-:Y:S01]  /*47c0*/  FMUL R57, R57, R72 ;  /* 0x0000004839397220 */ /* 0x000fe20000400000 */
[----:B------:R-:W-:Y:S01]  /*47d0*/  F2FP.F16.F32.PACK_AB R68, RZ, R68 ;  /* 0x00000044ff44723e */ /* 0x000fe200000000ff */
[----:B------:R-:W-:Y:S01]  /*47e0*/  @P5 STG.E.U16 desc[UR36][R14.64], R66 ;  /* 0x000000420e005986 */ /* 0x000fe2000c101524 */
[----:B------:R-:W-:Y:S01]  /*47f0*/  ISETP.GT.AND P5, PT, R0, RZ, P2 ;  /* 0x000000ff0000720c */ /* 0x000fe200017a4270 */
[----:B------:R-:W-:Y:S01]  /*4800*/  IMAD.IADD R11, R5, 0x1, R11 ;  /* 0x00000001050b7824 */ /* 0x000fe200078e020b */
[----:B------:R-:W-:Y:S01]  /*4810*/  F2FP.F16.F32.PACK_AB R71, RZ, R71 ;  /* 0x00000047ff47723e */ /* 0x000fe200000000ff */
[----:B------:R-:W-:Y:S01]  /*4820*/  FMUL R58, R58, R72 ;  /* 0x000000483a3a7220 */ /* 0x000fe20000400000 */
[----:B------:R-:W-:Y:S01]  /*4830*/  F2FP.F16.F32.PACK_AB R70, RZ, R70 ;  /* 0x00000046ff46723e */ /* 0x000fe200000000ff */
[----:B------:R-:W-:Y:S01]  /*4840*/  FMUL R59, R59, R72 ;  /* 0x000000483b3b7220 */ /* 0x000fe20000400000 */
[----:B------:R-:W-:Y:S01]  /*4850*/  F2FP.F16.F32.PACK_AB R56, RZ, R56 ;  /* 0x00000038ff38723e */ /* 0x000fe200000000ff */
[-C--:B------:R-:W-:Y:S01]  /*4860*/  FMUL R60, R60, R72.reuse ;  /* 0x000000483c3c7220 */ /* 0x080fe20000400000 */
[----:B------:R-:W-:Y:S01]  /*4870*/  F2FP.F16.F32.PACK_AB R57, RZ, R57 ;  /* 0x00000039ff39723e */ /* 0x000fe200000000ff */
[----:B------:R-:W-:Y:S01]  /*4880*/  @P4 STG.E.U16 desc[UR36][R8.64+0x12], R69 ;  /* 0x0000124508004986 */ /* 0x000fe2000c101524 */
[C---:B------:R-:W-:Y:S01]  /*4890*/  ISETP.GT.AND P4, PT, R0.reuse, 0x8, P1 ;  /* 0x000000080000780c */ /* 0x040fe20000f84270 */
[----:B------:R-:W-:Y:S01]  /*48a0*/  FMUL R61, R61, R72 ;  /* 0x000000483d3d7220 */ /* 0x000fe20000400000 */
[----:B------:R-:W-:Y:S01]  /*48b0*/  F2FP.F16.F32.PACK_AB R58, RZ, R58 ;  /* 0x0000003aff3a723e */ /* 0x000fe200000000ff */
[----:B------:R-:W-:Y:S01]  /*48c0*/  @P5 STG.E.U16 desc[UR36][R8.64+0x10], R68 ;  /* 0x0000104408005986 */ /* 0x000fe2000c101524 */
[----:B------:R-:W-:Y:S01]  /*48d0*/  ISETP.GT.AND P5, PT, R0, 0x8, P2 ;  /* 0x000000080000780c */ /* 0x000fe200017a4270 */
[-C--:B------:R-:W-:Y:S01]  /*48e0*/  FMUL R62, R62, R72.reuse ;  /* 0x000000483e3e7220 */ /* 0x080fe20000400000 */
[----:B------:R-:W-:Y:S01]  /*48f0*/  F2FP.F16.F32.PACK_AB R59, RZ, R59 ;  /* 0x0000003bff3b723e */ /* 0x000fe200000000ff */
[----:B------:R-:W-:Y:S01]  /*4900*/  FMUL R63, R63, R72 ;  /* 0x000000483f3f7220 */ /* 0x000fe20000400000 */
[----:B------:R-:W-:Y:S01]  /*4910*/  F2FP.F16.F32.PACK_AB R60, RZ, R60 ;  /* 0x0000003cff3c723e */ /* 0x000fe200000000ff */
[-C--:B------:R-:W-:Y:S01]  /*4920*/  FMUL R49, R49, R72.reuse ;  /* 0x0000004831317220 */ /* 0x080fe20000400000 */
[----:B------:R-:W-:Y:S01]  /*4930*/  F2FP.F16.F32.PACK_AB R61, RZ, R61 ;  /* 0x0000003dff3d723e */ /* 0x000fe200000000ff */
[----:B------:R-:W-:Y:S01]  /*4940*/  FMUL R48, R48, R72 ;  /* 0x0000004830307220 */ /* 0x000fe20000400000 */
[----:B------:R-:W-:Y:S01]  /*4950*/  F2FP.F16.F32.PACK_AB R62, RZ, R62 ;  /* 0x0000003eff3e723e */ /* 0x000fe200000000ff */
[----:B------:R-:W-:Y:S01]  /*4960*/  @P4 STG.E.U16 desc[UR36][R14.64+0x12], R71 ;  /* 0x000012470e004986 */ /* 0x000fe2000c101524 */
[----:B------:R-:W-:Y:S01]  /*4970*/  ISETP.GT.AND P4, PT, R0, 0x80, P0 ;  /* 0x000000800000780c */ /* 0x000fe20000784270 */
[-C--:B------:R-:W-:Y:S01]  /*4980*/  FMUL R50, R50, R72.reuse ;  /* 0x0000004832327220 */ /* 0x080fe20000400000 */
[C---:B------:R-:W-:Y:S01]  /*4990*/  ISETP.GT.AND P0, PT, R0.reuse, 0x88, P0 ;  /* 0x000000880000780c */ /* 0x040fe20000704270 */
[----:B------:R-:W-:Y:S01]  /*49a0*/  @P5 STG.E.U16 desc[UR36][R14.64+0x10], R70 ;  /* 0x000010460e005986 */ /* 0x000fe2000c101524 */
[C---:B------:R-:W-:Y:S01]  /*49b0*/  ISETP.GT.AND P5, PT, R0.reuse, 0x80, P3 ;  /* 0x000000800000780c */ /* 0x040fe20001fa4270 */
[-C--:B------:R-:W-:Y:S01]  /*49c0*/  FMUL R51, R51, R72.reuse ;  /* 0x0000004833337220 */ /* 0x080fe20000400000 */
[----:B------:R-:W-:Y:S01]  /*49d0*/  ISETP.GT.AND P3, PT, R0, 0x88, P3 ;  /* 0x000000880000780c */ /* 0x000fe20001f64270 */
[-C--:B------:R-:W-:Y:S01]  /*49e0*/  FMUL R52, R52, R72.reuse ;  /* 0x0000004834347220 */ /* 0x080fe20000400000 */
[----:B------:R-:W-:Y:S01]  /*49f0*/  F2FP.F16.F32.PACK_AB R63, RZ, R63 ;  /* 0x0000003fff3f723e */ /* 0x000fe200000000ff */
[-C--:B------:R-:W-:Y:S01]  /*4a00*/  FMUL R53, R53, R72.reuse ;  /* 0x0000004835357220 */ /* 0x080fe20000400000 */
[----:B------:R-:W-:Y:S01]  /*4a10*/  F2FP.F16.F32.PACK_AB R49, RZ, R49 ;  /* 0x00000031ff31723e */ /* 0x000fe200000000ff */
[----:B------:R-:W-:Y:S01]  /*4a20*/  FMUL R54, R54, R72 ;  /* 0x0000004836367220 */ /* 0x000fe20000400000 */
[----:B------:R-:W-:Y:S01]  /*4a30*/  F2FP.F16.F32.PACK_AB R48, RZ, R48 ;  /* 0x00000030ff30723e */ /* 0x000fe200000000ff */
[----:B------:R0:W-:Y:S01]  /*4a40*/  @P4 STG.E.U16 desc[UR36][R10.64], R56 ;  /* 0x000000380a004986 */ /* 0x0001e2000c101524 */
[----:B------:R-:W-:Y:S01]  /*4a50*/  IADD3 R12, P4, R23, R10, RZ ;  /* 0x0000000a170c7210 */ /* 0x000fe20007f9e0ff */
[----:B------:R-:W-:Y:S01]  /*4a60*/  FMUL R55, R55, R72 ;  /* 0x0000004837377220 */ /* 0x000fe20000400000 */
[----:B------:R-:W-:Y:S01]  /*4a70*/  F2FP.F16.F32.PACK_AB R50, RZ, R50 ;  /* 0x00000032ff32723e */ /* 0x000fe200000000ff */
[----:B------:R1:W-:Y:S01]  /*4a80*/  @P5 STG.E.U16 desc[UR36][R10.64+0x2], R57 ;  /* 0x000002390a005986 */ /* 0x0003e2000c101524 */
[C---:B------:R-:W-:Y:S01]  /*4a90*/  ISETP.GT.AND P5, PT, R0.reuse, 0x80, P2 ;  /* 0x000000800000780c */ /* 0x040fe200017a4270 */
[--C-:B------:R-:W-:Y:S01]  /*4aa0*/  IMAD.X R13, R7, 0x1, R11.reuse, P4 ;  /* 0x00000001070d7824 */ /* 0x100fe200020e060b */
[----:B------:R-:W-:Y:S01]  /*4ab0*/  ISETP.GT.AND P4, PT, R0, 0x80, P1 ;  /* 0x000000800000780c */ /* 0x000fe20000f84270 */
[-C--:B------:R-:W-:Y:S01]  /*4ac0*/  FMUL R40, R40, R72.reuse ;  /* 0x0000004828287220 */ /* 0x080fe20000400000 */
[----:B------:R-:W-:Y:S01]  /*4ad0*/  ISETP.GT.AND P1, PT, R0, 0x88, P1 ;  /* 0x000000880000780c */ /* 0x000fe20000f24270 */
[-C--:B------:R-:W-:Y:S01]  /*4ae0*/  FMUL R41, R41, R72.reuse ;  /* 0x0000004829297220 */ /* 0x080fe20000400000 */
[----:B------:R-:W-:Y:S01]  /*4af0*/  @P0 STG.E.U16 desc[UR36][R12.64], R58 ;  /* 0x0000003a0c000986 */ /* 0x000fe2000c101524 */
[----:B------:R-:W-:Y:S01]  /*4b00*/  ISETP.GT.AND P0, PT, R6, 0x11, PT ;  /* 0x000000110600780c */ /* 0x000fe20003f04270 */
[-C--:B------:R-:W-:Y:S01]  /*4b10*/  FMUL R42, R42, R72.reuse ;  /* 0x000000482a2a7220 */ /* 0x080fe20000400000 */
[----:B------:R-:W-:Y:S01]  /*4b20*/  F2FP.F16.F32.PACK_AB R51, RZ, R51 ;  /* 0x00000033ff33723e */ /* 0x000fe200000000ff */
[----:B------:R-:W-:Y:S01]  /*4b30*/  FMUL R43, R43, R72 ;  /* 0x000000482b2b7220 */ /* 0x000fe20000400000 */
[----:B------:R-:W-:Y:S01]  /*4b40*/  F2FP.F16.F32.PACK_AB R52, RZ, R52 ;  /* 0x00000034ff34723e */ /* 0x000fe200000000ff */
[----:B------:R-:W-:Y:S01]  /*4b50*/  FMUL R44, R44, R72 ;  /* 0x000000482c2c7220 */ /* 0x000fe20000400000 */
[--C-:B------:R-:W-:Y:S01]  /*4b60*/  @P5 IMAD.MOV.U32 R20, RZ, RZ, R10.reuse ;  /* 0x000000ffff145224 */ /* 0x100fe200078e000a */
[----:B------:R-:W-:Y:S01]  /*4b70*/  F2FP.F16.F32.PACK_AB R53, RZ, R53 ;  /* 0x00000035ff35723e */ /* 0x000fe200000000ff */
[--C-:B------:R-:W-:Y:S01]  /*4b80*/  @P5 IMAD.MOV.U32 R21, RZ, RZ, R11.reuse ;  /* 0x000000ffff155224 */ /* 0x100fe200078e000b */
[----:B------:R-:W-:Y:S01]  /*4b90*/  F2FP.F16.F32.PACK_AB R54, RZ, R54 ;  /* 0x00000036ff36723e */ /* 0x000fe200000000ff */
[----:B0-----:R-:W-:Y:S01]  /*4ba0*/  @P4 IMAD.MOV.U32 R56, RZ, RZ, R10 ;  /* 0x000000ffff384224 */ /* 0x001fe200078e000a */
[----:B------:R-:W-:Y:S01]  /*4bb0*/  F2FP.F16.F32.PACK_AB R55, RZ, R55 ;  /* 0x00000037ff37723e */ /* 0x000fe200000000ff */
[----:B-1----:R-:W-:Y:S01]  /*4bc0*/  @P4 IMAD.MOV.U32 R57, RZ, RZ, R11 ;  /* 0x000000ffff394224 */ /* 0x002fe200078e000b */
[----:B------:R-:W-:Y:S01]  /*4bd0*/  F2FP.F16.F32.PACK_AB R40, RZ, R40 ;  /* 0x00000028ff28723e */ /* 0x000fe200000000ff */
[--C-:B------:R-:W-:Y:S01]  /*4be0*/  @P3 IMAD.MOV.U32 R10, RZ, RZ, R12.reuse ;  /* 0x000000ffff0a3224 */ /* 0x100fe200078e000c */
[----:B------:R-:W-:Y:S01]  /*4bf0*/  F2FP.F16.F32.PACK_AB R41, RZ, R41 ;  /* 0x00000029ff29723e */ /* 0x000fe200000000ff */
[--C-:B------:R-:W-:Y:S01]  /*4c00*/  @P3 IMAD.MOV.U32 R11, RZ, RZ, R13.reuse ;  /* 0x000000ffff0b3224 */ /* 0x100fe200078e000d */
[----:B------:R-:W-:Y:S01]  /*4c10*/  F2FP.F16.F32.PACK_AB R42, RZ, R42 ;  /* 0x0000002aff2a723e */ /* 0x000fe200000000ff */
[-C--:B------:R-:W-:Y:S01]  /*4c20*/  FMUL R45, R45, R72.reuse ;  /* 0x000000482d2d7220 */ /* 0x080fe20000400000 */
[-C--:B------:R-:W-:Y:S01]  /*4c30*/  FMUL R46, R46, R72.reuse ;  /* 0x000000482e2e7220 */ /* 0x080fe20000400000 */
[----:B------:R-:W-:Y:S01]  /*4c40*/  F2FP.F16.F32.PACK_AB R43, RZ, R43 ;  /* 0x0000002bff2b723e */ /* 0x000fe200000000ff */
[----:B------:R0:W-:Y:S01]  /*4c50*/  @P3 STG.E.U16 desc[UR36][R10.64+0x2], R59 ;  /* 0x0000023b0a003986 */ /* 0x0001e2000c101524 */
[----:B------:R-:W-:Y:S01]  /*4c60*/  ISETP.GT.AND P3, PT, R0, 0x88, P2 ;  /* 0x000000880000780c */ /* 0x000fe20001764270 */
[-C--:B------:R-:W-:Y:S01]  /*4c70*/  FMUL R47, R47, R72.reuse ;  /* 0x000000482f2f7220 */ /* 0x080fe20000400000 */
[----:B------:R-:W-:Y:S01]  /*4c80*/  ISETP.GT.AND P2, PT, R6, 0x10, PT ;  /* 0x000000100600780c */ /* 0x000fe20003f44270 */
[----:B------:R-:W-:Y:S01]  /*4c90*/  @P5 STG.E.U16 desc[UR36][R20.64+0x10], R60 ;  /* 0x0000103c14005986 */ /* 0x000fe2000c101524 */
[----:B------:R-:W-:Y:S01]  /*4ca0*/  ISETP.GT.AND P5, PT, R0, RZ, P0 ;  /* 0x000000ff0000720c */ /* 0x000fe200007a4270 */
[----:B------:R-:W-:Y:S01]  /*4cb0*/  FMUL R32, R32, R72 ;  /* 0x0000004820207220 */ /* 0x000fe20000400000 */
[----:B------:R-:W-:Y:S01]  /*4cc0*/  F2FP.F16.F32.PACK_AB R44, RZ, R44 ;  /* 0x0000002cff2c723e */ /* 0x000fe200000000ff */
[----:B------:R-:W-:Y:S01]  /*4cd0*/  @P4 STG.E.U16 desc[UR36][R56.64+0x12], R61 ;  /* 0x0000123d38004986 */ /* 0x000fe2000c101524 */
[----:B------:R-:W-:Y:S01]  /*4ce0*/  ISETP.GT.AND P4, PT, R0, RZ, P2 ;  /* 0x000000ff0000720c */ /* 0x000fe20001784270 */
[-C--:B------:R-:W-:Y:S01]  /*4cf0*/  FMUL R33, R33, R72.reuse ;  /* 0x0000004821217220 */ /* 0x080fe20000400000 */
[----:B------:R-:W-:Y:S01]  /*4d00*/  F2FP.F16.F32.PACK_AB R45, RZ, R45 ;  /* 0x0000002dff2d723e */ /* 0x000fe200000000ff */
[----:B------:R-:W-:Y:S01]  /*4d10*/  FMUL R34, R34, R72 ;  /* 0x0000004822227220 */ /* 0x000fe20000400000 */
[----:B------:R-:W-:Y:S01]  /*4d20*/  F2FP.F16.F32.PACK_AB R46, RZ, R46 ;  /* 0x0000002eff2e723e */ /* 0x000fe200000000ff */
[----:B0-----:R-:W-:Y:S01]  /*4d30*/  @P3 IMAD.MOV.U32 R10, RZ, RZ, R12 ;  /* 0x000000ffff0a3224 */ /* 0x001fe200078e000c */
[----:B------:R-:W-:Y:S01]  /*4d40*/  F2FP.F16.F32.PACK_AB R47, RZ, R47 ;  /* 0x0000002fff2f723e */ /* 0x000fe200000000ff */
[----:B------:R-:W-:-:S02]  /*4d50*/  @P3 IMAD.MOV.U32 R11, RZ, RZ, R13 ;  /* 0x000000ffff0b3224 */ /* 0x000fc400078e000d */
[----:B------:R-:W-:Y:S01]  /*4d60*/  FMUL R35, R35, R72 ;  /* 0x0000004823237220 */ /* 0x000fe20000400000 */
[----:B------:R-:W-:Y:S01]  /*4d70*/  F2FP.F16.F32.PACK_AB R32, RZ, R32 ;  /* 0x00000020ff20723e */ /* 0x000fe200000000ff */
[-C--:B------:R-:W-:Y:S01]  /*4d80*/  FMUL R36, R36, R72.reuse ;  /* 0x0000004824247220 */ /* 0x080fe20000400000 */
[----:B------:R-:W-:Y:S01]  /*4d90*/  F2FP.F16.F32.PACK_AB R33, RZ, R33 ;  /* 0x00000021ff21723e */ /* 0x000fe200000000ff */
[----:B------:R0:W-:Y:S01]  /*4da0*/  @P3 STG.E.U16 desc[UR36][R10.64+0x10], R62 ;  /* 0x0000103e0a003986 */ /* 0x0001e2000c101524 */
[----:B------:R-:W-:Y:S01]  /*4db0*/  ISETP.GT.AND P3, PT, R0, 0x8, P2 ;  /* 0x000000080000780c */ /* 0x000fe20001764270 */
[----:B------:R-:W-:Y:S01]  /*4dc0*/  FMUL R37, R37, R72 ;  /* 0x0000004825257220 */ /* 0x000fe20000400000 */
[----:B------:R-:W-:Y:S01]  /*4dd0*/  F2FP.F16.F32.PACK_AB R34, RZ, R34 ;  /* 0x00000022ff22723e */ /* 0x000fe200000000ff */
[----:B------:R1:W-:Y:S01]  /*4de0*/  @P1 STG.E.U16 desc[UR36][R12.64+0x12], R63 ;  /* 0x0000123f0c001986 */ /* 0x0003e2000c101524 */
[----:B------:R-:W-:Y:S01]  /*4df0*/  ISETP.GT.AND P1, PT, R6, 0x18, PT ;  /* 0x000000180600780c */ /* 0x000fe20003f24270 */
[-C--:B------:R-:W-:Y:S01]  /*4e00*/  FMUL R38, R38, R72.reuse ;  /* 0x0000004826267220 */ /* 0x080fe20000400000 */
[----:B------:R-:W-:Y:S01]  /*4e10*/  F2FP.F16.F32.PACK_AB R35, RZ, R35 ;  /* 0x00000023ff23723e */ /* 0x000fe200000000ff */
[----:B------:R1:W-:Y:S01]  /*4e20*/  @P5 STG.E.U16 desc[UR36][R8.64+0x22], R49 ;  /* 0x0000223108005986 */ /* 0x0003e2000c101524 */
[C---:B------:R-:W-:Y:S01]  /*4e30*/  ISETP.GT.AND P5, PT, R0.reuse, 0x8, P0 ;  /* 0x000000080000780c */ /* 0x040fe200007a4270 */
[----:B------:R-:W-:Y:S01]  /*4e40*/  FMUL R39, R39, R72 ;  /* 0x0000004827277220 */ /* 0x000fe20000400000 */
[----:B------:R-:W-:Y:S01]  /*4e50*/  F2FP.F16.F32.PACK_AB R36, RZ, R36 ;  /* 0x00000024ff24723e */ /* 0x000fe200000000ff */
[----:B------:R1:W-:Y:S01]  /*4e60*/  @P4 STG.E.U16 desc[UR36][R8.64+0x20], R48 ;  /* 0x0000203008004986 */ /* 0x0003e2000c101524 */
[----:B------:R-:W-:Y:S01]  /*4e70*/  ISETP.GT.AND P4, PT, R0, RZ, P1 ;  /* 0x000000ff0000720c */ /* 0x000fe20000f84270 */
[----:B0-----:R-:W-:Y:S01]  /*4e80*/  IMAD.WIDE.U32 R10, R4, 0xf0, R14 ;  /* 0x000000f0040a7825 */ /* 0x001fe200078e000e */
[----:B------:R-:W-:Y:S01]  /*4e90*/  F2FP.F16.F32.PACK_AB R37, RZ, R37 ;  /* 0x00000025ff25723e */ /* 0x000fe200000000ff */
[----:B------:R1:W-:Y:S01]  /*4ea0*/  @P3 STG.E.U16 desc[UR36][R14.64+0x20], R50 ;  /* 0x000020320e003986 */ /* 0x0003e2000c101524 */
[----:B------:R-:W-:Y:S01]  /*4eb0*/  ISETP.GT.AND P3, PT, R6, 0x19, PT ;  /* 0x000000190600780c */ /* 0x000fe20003f64270 */
[----:B------:R-:W-:Y:S01]  /*4ec0*/  IMAD.IADD R11, R5, 0x1, R11 ;  /* 0x00000001050b7824 */ /* 0x000fe200078e020b */
[----:B------:R-:W-:Y:S01]  /*4ed0*/  F2FP.F16.F32.PACK_AB R38, RZ, R38 ;  /* 0x00000026ff26723e */ /* 0x000fe200000000ff */
[-C--:B------:R-:W-:Y:S01]  /*4ee0*/  FMUL R24, R24, R72.reuse ;  /* 0x0000004818187220 */ /* 0x080fe20000400000 */
[----:B------:R-:W-:Y:S01]  /*4ef0*/  F2FP.F16.F32.PACK_AB R39, RZ, R39 ;  /* 0x00000027ff27723e */ /* 0x000fe200000000ff */
[----:B------:R1:W-:Y:S01]  /*4f00*/  @P5 STG.E.U16 desc[UR36][R14.64+0x22], R51 ;  /* 0x000022330e005986 */ /* 0x0003e2000c101524 */
[C---:B------:R-:W-:Y:S01]  /*4f10*/  ISETP.GT.AND P5, PT, R0.reuse, RZ, P3 ;  /* 0x000000ff0000720c */ /* 0x040fe20001fa4270 */
[----:B------:R-:W-:Y:S01]  /*4f20*/  FMUL R25, R25, R72 ;  /* 0x0000004819197220 */ /* 0x000fe20000400000 */
[----:B------:R-:W-:Y:S01]  /*4f30*/  F2FP.F16.F32.PACK_AB R24, RZ, R24 ;  /* 0x00000018ff18723e */ /* 0x000fe200000000ff */
[----:B------:R1:W-:Y:S01]  /*4f40*/  @P4 STG.E.U16 desc[UR36][R8.64+0x30], R52 ;  /* 0x0000303408004986 */ /* 0x0003e2000c101524 */
[----:B------:R-:W-:Y:S01]  /*4f50*/  ISETP.GT.AND P4, PT, R0, 0x8, P1 ;  /* 0x000000080000780c */ /* 0x000fe20000f84270 */
[-C--:B------:R-:W-:Y:S01]  /*4f60*/  FMUL R26, R26, R72.reuse ;  /* 0x000000481a1a7220 */ /* 0x080fe20000400000 */
[----:B------:R-:W-:Y:S01]  /*4f70*/  F2FP.F16.F32.PACK_AB R25, RZ, R25 ;  /* 0x00000019ff19723e */ /* 0x000fe200000000ff */
[-C--:B------:R-:W-:Y:S01]  /*4f80*/  FMUL R27, R27, R72.reuse ;  /* 0x000000481b1b7220 */ /* 0x080fe20000400000 */
[-C--:B------:R-:W-:Y:S01]  /*4f90*/  FMUL R28, R28, R72.reuse ;  /* 0x000000481c1c7220 */ /* 0x080fe20000400000 */
[-C--:B------:R-:W-:Y:S01]  /*4fa0*/  FMUL R29, R29, R72.reuse ;  /* 0x000000481d1d7220 */ /* 0x080fe20000400000 */
[-C--:B------:R-:W-:Y:S01]  /*4fb0*/  FMUL R30, R30, R72.reuse ;  /* 0x000000481e1e7220 */ /* 0x080fe20000400000 */
[----:B------:R-:W-:Y:S01]  /*4fc0*/  FMUL R31, R31, R72 ;  /* 0x000000481f1f7220 */ /* 0x000fe20000400000 */
[----:B------:R-:W-:Y:S01]  /*4fd0*/  F2FP.F16.F32.PACK_AB R26, RZ, R26 ;  /* 0x0000001aff1a723e */ /* 0x000fe200000000ff */
[----:B------:R1:W-:Y:S01]  /*4fe0*/  @P5 STG.E.U16 desc[UR36][R8.64+0x32], R53 ;  /* 0x0000323508005986 */ /* 0x0003e2000c101524 */
[----:B------:R-:W-:-:S02]  /*4ff0*/  ISETP.GT.AND P5, PT, R0, 0x8, P3 ;  /* 0x000000080000780c */ /* 0x000fc40001fa4270 */
[----:B------:R-:W-:Y:S01]  /*5000*/  F2FP.F16.F32.PACK_AB R27, RZ, R27 ;  /* 0x0000001bff1b723e */ /* 0x000fe200000000ff */
[----:B------:R1:W-:Y:S01]  /*5010*/  @P4 STG.E.U16 desc[UR36][R14.64+0x30], R54 ;  /* 0x000030360e004986 */ /* 0x0003e2000c101524 */
[C---:B------:R-:W-:Y:S02]  /*5020*/  ISETP.GT.AND P4, PT, R0.reuse, 0x80, P2 ;  /* 0x000000800000780c */ /* 0x040fe40001784270 */
[----:B------:R-:W-:Y:S02]  /*5030*/  ISETP.GT.AND P2, PT, R0, 0x88, P2 ;  /* 0x000000880000780c */ /* 0x000fe40001744270 */
[----:B------:R-:W-:Y:S02]  /*5040*/  F2FP.F16.F32.PACK_AB R28, RZ, R28 ;  /* 0x0000001cff1c723e */ /* 0x000fe400000000ff */
[----:B------:R-:W-:Y:S02]  /*5050*/  F2FP.F16.F32.PACK_AB R29, RZ, R29 ;  /* 0x0000001dff1d723e */ /* 0x000fe400000000ff */
[----:B------:R-:W-:Y:S01]  /*5060*/  F2FP.F16.F32.PACK_AB R30, RZ, R30 ;  /* 0x0000001eff1e723e */ /* 0x000fe200000000ff */
[----:B------:R1:W-:Y:S01]  /*5070*/  @P5 STG.E.U16 desc[UR36][R14.64+0x32], R55 ;  /* 0x000032370e005986 */ /* 0x0003e2000c101524 */
[----:B------:R-:W-:-:S02]  /*5080*/  IADD3 R4, P5, R23, R10, RZ ;  /* 0x0000000a17047210 */ /* 0x000fc40007fbe0ff */
[----:B------:R-:W-:Y:S01]  /*5090*/  F2FP.F16.F32.PACK_AB R31, RZ, R31 ;  /* 0x0000001fff1f723e */ /* 0x000fe200000000ff */
[----:B------:R1:W-:Y:S01]  /*50a0*/  @P4 STG.E.U16 desc[UR36][R10.64+0x20], R40 ;  /* 0x000020280a004986 */ /* 0x0003e2000c101524 */
[C---:B------:R-:W-:Y:S01]  /*50b0*/  ISETP.GT.AND P4, PT, R0.reuse, 0x80, P0 ;  /* 0x000000800000780c */ /* 0x040fe20000784270 */
[----:B------:R-:W-:Y:S01]  /*50c0*/  IMAD.X R5, R7, 0x1, R11, P5 ;  /* 0x0000000107057824 */ /* 0x000fe200028e060b */
[C---:B------:R-:W-:Y:S02]  /*50d0*/  ISETP.GT.AND P0, PT, R0.reuse, 0x88, P0 ;  /* 0x000000880000780c */ /* 0x040fe40000704270 */
[----:B------:R-:W-:-:S09]  /*50e0*/  ISETP.GT.AND P5, PT, R0, 0x88, P3 ;  /* 0x000000880000780c */ /* 0x000fd20001fa4270 */
[----:B------:R1:W-:Y:S01]  /*50f0*/  @P4 STG.E.U16 desc[UR36][R10.64+0x22], R41 ;  /* 0x000022290a004986 */ /* 0x0003e2000c101524 */
[C---:B------:R-:W-:Y:S02]  /*5100*/  ISETP.GT.AND P4, PT, R0.reuse, 0x80, P1 ;  /* 0x000000800000780c */ /* 0x040fe40000f84270 */
[C---:B------:R-:W-:Y:S01]  /*5110*/  ISETP.GT.AND P1, PT, R0.reuse, 0x88, P1 ;  /* 0x000000880000780c */ /* 0x040fe20000f24270 */
[----:B------:R1:W-:Y:S01]  /*5120*/  @P2 STG.E.U16 desc[UR36][R4.64+0x20], R42 ;  /* 0x0000202a04002986 */ /* 0x0003e2000c101524 */
[----:B------:R-:W-:Y:S02]  /*5130*/  ISETP.GT.AND P2, PT, R0, 0x80, P3 ;  /* 0x000000800000780c */ /* 0x000fe40001f44270 */
[C---:B------:R-:W-:Y:S01]  /*5140*/  ISETP.GT.AND P3, PT, R6.reuse, 0x20, PT ;  /* 0x000000200600780c */ /* 0x040fe20003f64270 */
[----:B------:R1:W-:Y:S01]  /*5150*/  @P0 STG.E.U16 desc[UR36][R4.64+0x22], R43 ;  /* 0x0000222b04000986 */ /* 0x0003e2000c101524 */
[----:B------:R-:W-:-:S05]  /*5160*/  ISETP.GT.AND P0, PT, R6, 0x21, PT ;  /* 0x000000210600780c */ /* 0x000fca0003f04270 */
[----:B------:R1:W-:Y:S01]  /*5170*/  @P4 STG.E.U16 desc[UR36][R10.64+0x30], R44 ;  /* 0x0000302c0a004986 */ /* 0x0003e2000c101524 */
[----:B------:R-:W-:-:S03]  /*5180*/  ISETP.GT.AND P4, PT, R0, 0x8, P3 ;  /* 0x000000080000780c */ /* 0x000fc60001f84270 */
[----:B------:R1:W-:Y:S01]  /*5190*/  @P2 STG.E.U16 desc[UR36][R10.64+0x32], R45 ;  /* 0x0000322d0a002986 */ /* 0x0003e2000c101524 */
[----:B------:R-:W-:-:S03]  /*51a0*/  ISETP.GT.AND P2, PT, R0, RZ, P0 ;  /* 0x000000ff0000720c */ /* 0x000fc60000744270 */
[----:B------:R1:W-:Y:S01]  /*51b0*/  @P1 STG.E.U16 desc[UR36][R4.64+0x30], R46 ;  /* 0x0000302e04001986 */ /* 0x0003e2000c101524 */
[----:B------:R-:W-:-:S03]  /*51c0*/  ISETP.GT.AND P1, PT, R0, RZ, P3 ;  /* 0x000000ff0000720c */ /* 0x000fc60001f24270 */
[----:B------:R1:W-:Y:S01]  /*51d0*/  @P5 STG.E.U16 desc[UR36][R4.64+0x32], R47 ;  /* 0x0000322f04005986 */ /* 0x0003e2000c101524 */
[----:B------:R-:W-:-:S05]  /*51e0*/  ISETP.GT.AND P5, PT, R0, 0x8, P0 ;  /* 0x000000080000780c */ /* 0x000fca00007a4270 */
[----:B------:R1:W-:Y:S01]  /*51f0*/  @P2 STG.E.U16 desc[UR36][R8.64+0x42], R33 ;  /* 0x0000422108002986 */ /* 0x0003e2000c101524 */
[----:B------:R-:W-:-:S03]  /*5200*/  ISETP.GT.AND P2, PT, R6, 0x29, PT ;  /* 0x000000290600780c */ /* 0x000fc60003f44270 */
[----:B------:R1:W-:Y:S01]  /*5210*/  @P1 STG.E.U16 desc[UR36][R8.64+0x40], R32 ;  /* 0x0000402008001986 */ /* 0x0003e2000c101524 */
[----:B------:R-:W-:-:S03]  /*5220*/  ISETP.GT.AND P1, PT, R6, 0x28, PT ;  /* 0x000000280600780c */ /* 0x000fc60003f24270 */
[----:B------:R1:W-:Y:S01]  /*5230*/  @P4 STG.E.U16 desc[UR36][R14.64+0x40], R34 ;  /* 0x000040220e004986 */ /* 0x0003e2000c101524 */
[----:B------:R-:W-:-:S03]  /*5240*/  ISETP.GT.AND P4, PT, R0, RZ, P2 ;  /* 0x000000ff0000720c */ /* 0x000fc60001784270 */
[----:B------:R1:W-:Y:S01]  /*5250*/  @P5 STG.E.U16 desc[UR36][R14.64+0x42], R35 ;  /* 0x000042230e005986 */ /* 0x0003e2000c101524 */
[----:B------:R-:W-:-:S09]  /*5260*/  ISETP.GT.AND P5, PT, R0, RZ, P1 ;  /* 0x000000ff0000720c */ /* 0x000fd20000fa4270 */
[----:B------:R1:W-:Y:S01]  /*5270*/  @P4 STG.E.U16 desc[UR36][R8.64+0x52], R37 ;  /* 0x0000522508004986 */ /* 0x0003e2000c101524 */
[----:B------:R-:W-:-:S03]  /*5280*/  ISETP.GT.AND P4, PT, R0, 0x8, P2 ;  /* 0x000000080000780c */ /* 0x000fc60001784270 */
[----:B------:R1:W-:Y:S01]  /*5290*/  @P5 STG.E.U16 desc[UR36][R8.64+0x50], R36 ;  /* 0x0000502408005986 */ /* 0x0003e2000c101524 */
[----:B------:R-:W-:-:S09]  /*52a0*/  ISETP.GT.AND P5, PT, R0, 0x8, P1 ;  /* 0x000000080000780c */ /* 0x000fd20000fa4270 */
[----:B------:R1:W-:Y:S01]  /*52b0*/  @P4 STG.E.U16 desc[UR36][R14.64+0x52], R39 ;  /* 0x000052270e004986 */ /* 0x0003e2000c101524 */
[C---:B------:R-:W-:Y:S02]  /*52c0*/  ISETP.GT.AND P4, PT, R0.reuse, 0x80, P3 ;  /* 0x000000800000780c */ /* 0x040fe40001f84270 */
[C---:B------:R-:W-:Y:S01]  /*52d0*/  ISETP.GT.AND P3, PT, R0.reuse, 0x88, P3 ;  /* 0x000000880000780c */ /* 0x040fe20001f64270 */
[----:B------:R1:W-:Y:S01]  /*52e0*/  @P5 STG.E.U16 desc[UR36][R14.64+0x50], R38 ;  /* 0x000050260e005986 */ /* 0x0003e2000c101524 */
[C---:B------:R-:W-:Y:S02]  /*52f0*/  ISETP.GT.AND P5, PT, R0.reuse, 0x80, P0 ;  /* 0x000000800000780c */ /* 0x040fe400007a4270 */
[----:B------:R-:W-:-:S07]  /*5300*/  ISETP.GT.AND P0, PT, R0, 0x88, P0 ;  /* 0x000000880000780c */ /* 0x000fce0000704270 */
[----:B------:R1:W-:Y:S01]  /*5310*/  @P4 STG.E.U16 desc[UR36][R10.64+0x40], R24 ;  /* 0x000040180a004986 */ /* 0x0003e2000c101524 */
[C---:B------:R-:W-:Y:S02]  /*5320*/  ISETP.GT.AND P4, PT, R0.reuse, 0x80, P1 ;  /* 0x000000800000780c */ /* 0x040fe40000f84270 */
[C---:B------:R-:W-:Y:S01]  /*5330*/  ISETP.GT.AND P1, PT, R0.reuse, 0x88, P1 ;  /* 0x000000880000780c */ /* 0x040fe20000f24270 */
[----:B------:R1:W-:Y:S01]  /*5340*/  @P5 STG.E.U16 desc[UR36][R10.64+0x42], R25 ;  /* 0x000042190a005986 */ /* 0x0003e2000c101524 */
[C---:B------:R-:W-:Y:S02]  /*5350*/  ISETP.GT.AND P5, PT, R0.reuse, 0x80, P2 ;  /* 0x000000800000780c */ /* 0x040fe400017a4270 */
[----:B------:R-:W-:Y:S01]  /*5360*/  ISETP.GT.AND P2, PT, R0, 0x88, P2 ;  /* 0x000000880000780c */ /* 0x000fe20001744270 */
[----:B------:R1:W-:Y:S04]  /*5370*/  @P3 STG.E.U16 desc[UR36][R4.64+0x40], R26 ;  /* 0x0000401a04003986 */ /* 0x0003e8000c101524 */
[----:B------:R1:W-:Y:S04]  /*5380*/  @P0 STG.E.U16 desc[UR36][R4.64+0x42], R27 ;  /* 0x0000421b04000986 */ /* 0x0003e8000c101524 */
[----:B------:R1:W-:Y:S04]  /*5390*/  @P4 STG.E.U16 desc[UR36][R10.64+0x50], R28 ;  /* 0x0000501c0a004986 */ /* 0x0003e8000c101524 */
[----:B------:R1:W-:Y:S04]  /*53a0*/  @P5 STG.E.U16 desc[UR36][R10.64+0x52], R29 ;  /* 0x0000521d0a005986 */ /* 0x0003e8000c101524 */
[----:B------:R1:W-:Y:S04]  /*53b0*/  @P1 STG.E.U16 desc[UR36][R4.64+0x50], R30 ;  /* 0x0000501e04001986 */ /* 0x0003e8000c101524 */
[----:B------:R1:W-:Y:S02]  /*53c0*/  @P2 STG.E.U16 desc[UR36][R4.64+0x52], R31 ;  /* 0x0000521f04002986 */ /* 0x0003e4000c101524 */
.L_x_121:
[----:B------:R-:W-:Y:S05]  /*53d0*/  BSYNC B0 ;  /* 0x0000000000007941 */ /* 0x000fea0003800000 */
.L_x_29:
[----:B------:R-:W-:Y:S01]  /*53e0*/  ULDC UR4, c[0x0][0xc] ;  /* 0x0000030000047ab9 */ /* 0x000fe20000000800 */
[----:B------:R-:W-:Y:S01]  /*53f0*/  ULDC UR5, c[0x0][0x10] ;  /* 0x0000040000057ab9 */ /* 0x000fe20000000800 */
[----:B01----:R-:W0:Y:S01]  /*5400*/  LDC R5, c[0x0][0x14] ;  /* 0x00000500ff057b82 */ /* 0x003e220000000800 */
[----:B------:R-:W-:Y:S01]  /*5410*/  UIMAD.WIDE.U32 UR4, UR4, UR5, URZ ;  /* 0x00000005040472a5 */ /* 0x000fe2000f8e003f */
[----:B------:R-:W-:Y:S01]  /*5420*/  PRMT R0, RZ, 0x7610, R0 ;  /* 0x00007610ff007816 */ /* 0x000fe20000000000 */
[----:B------:R-:W-:Y:S02]  /*5430*/  IMAD.MOV.U32 R75, RZ, RZ, -0x1 ;  /* 0xffffffffff4b7424 */ /* 0x000fe400078e00ff */
[----:B------:R-:W-:Y:S02]  /*5440*/  IMAD.MOV.U32 R23, RZ, RZ, -0x1 ;  /* 0xffffffffff177424 */ /* 0x000fe400078e00ff */
[----:B0-----:R-:W-:-:S04]  /*5450*/  IMAD.WIDE.U32 R16, R5, UR4, R16 ;  /* 0x0000000405107c25 */ /* 0x001fc8000f8e0010 */
[----:B------:R-:W-:Y:S01]  /*5460*/  IMAD R5, R5, UR5, RZ ;  /* 0x0000000505057c24 */ /* 0x000fe2000f8e02ff */
[----:B------:R-:W-:Y:S02]  /*5470*/  ULDC.64 UR4, c[0x0][0x650] ;  /* 0x0001940000047ab9 */ /* 0x000fe40000000a00 */
[----:B------:R-:W-:Y:S01]  /*5480*/  ISETP.GE.U32.AND P0, PT, R16, UR4, PT ;  /* 0x0000000410007c0c */ /* 0x000fe2000bf06070 */
[----:B------:R-:W-:-:S05]  /*5490*/  IMAD.IADD R17, R17, 0x1, R5 ;  /* 0x0000000111117824 */ /* 0x000fca00078e0205 */
[----:B------:R-:W-:-:S13]  /*54a0*/  ISETP.GE.U32.AND.EX P0, PT, R17, UR5, PT, P0 ;  /* 0x0000000511007c0c */ /* 0x000fda000bf06100 */
[----:B------:R-:W-:Y:S05]  /*54b0*/  @P0 BRA `(.L_x_122) ;  /* 0x0000000400640947 */ /* 0x000fea0003800000 */
[----:B---34-:R-:W0:Y:S01]  /*54c0*/  S2R R12, SR_CTAID.X ;  /* 0x00000000000c7919 */ /* 0x018e220000002500 */
[----:B------:R-:W1:Y:S01]  /*54d0*/  LDC.64 R10, c[0x0][0x628] ;  /* 0x00018a00ff0a7b82 */ /* 0x000e620000000a00 */
[----:B------:R-:W-:Y:S01]  /*54e0*/  ULDC UR4, c[0x0][0x150] ;  /* 0x0000540000047ab9 */ /* 0x000fe20000000800 */
[----:B------:R-:W-:Y:S01]  /*54f0*/  IMAD.MOV.U32 R8, RZ, RZ, R16 ;  /* 0x000000ffff087224 */ /* 0x000fe200078e0010 */
[----:B------:R-:W3:Y:S01]  /*5500*/  S2R R24, SR_CTAID.Y ;  /* 0x0000000000187919 */ /* 0x000ee20000002600 */
[----:B------:R-:W-:-:S04]  /*5510*/  IMAD.MOV.U32 R9, RZ, RZ, R17 ;  /* 0x000000ffff097224 */ /* 0x000fc800078e0011 */
[----:B------:R-:W4:Y:S08]  /*5520*/  LDC R21, c[0x0][0x144] ;  /* 0x00005100ff157b82 */ /* 0x000f300000000800 */
[----:B------:R-:W3:Y:S08]  /*5530*/  LDC R0, c[0x0][0x630] ;  /* 0x00018c00ff007b82 */ /* 0x000ef00000000800 */
[----:B--2---:R-:W2:Y:S01]  /*5540*/  LDC.64 R14, c[0x0][0x620] ;  /* 0x00018800ff0e7b82 */ /* 0x004ea20000000a00 */
[----:B-1----:R-:W-:-:S04]  /*5550*/  ISETP.NE.U32.AND P0, PT, R10, RZ, PT ;  /* 0x000000ff0a00720c */ /* 0x002fc80003f05070 */
[----:B------:R-:W-:Y:S02]  /*5560*/  ISETP.NE.AND.EX P0, PT, R11, RZ, PT, P0 ;  /* 0x000000ff0b00720c */ /* 0x000fe40003f05300 */
[----:B0-----:R-:W-:-:S05]  /*5570*/  I2FP.F32.U32 R3, R12 ;  /* 0x0000000c00037245 */ /* 0x001fca0000201000 */
[----:B------:R-:W-:-:S04]  /*5580*/  FMUL R3, R3, UR4 ;  /* 0x0000000403037c20 */ /* 0x000fc80008400000 */
[----:B------:R0:W1:Y:S02]  /*5590*/  F2I.U32.TRUNC.NTZ R20, R3 ;  /* 0x0000000300147305 */ /* 0x000064000020f000 */
[----:B---34-:R-:W-:Y:S05]  /*55a0*/  @!P0 BRA `(.L_x_123) ;  /* 0x0000000000288947 */ /* 0x018fea0003800000 */
[----:B0-----:R-:W0:Y:S02]  /*55b0*/  LDC R3, c[0x0][0x634] ;  /* 0x00018d00ff037b82 */ /* 0x001e240000000800 */
        /* <DEDUP_REMOVED lines=9> */
.L_x_123:
[----:B------:R-:W3:Y:S01]  /*5650*/  LDC.64 R30, c[0x0][0x640] ;  /* 0x00019000ff1e7b82 */ /* 0x000ee20000000a00 */
[-CC-:B------:R-:W-:Y:S01]  /*5660*/  SHF.R.U64 R23, R8, R0.reuse, R9.reuse ;  /* 0x0000000008177219 */ /* 0x180fe20000001209 */
[----:B-1----:R-:W-:Y:S01]  /*5670*/  IMAD.MOV R20, RZ, RZ, -R20 ;  /* 0x000000ffff147224 */ /* 0x002fe200078e0a14 */
[----:B------:R-:W-:Y:S01]  /*5680*/  SHF.R.U32.HI R0, RZ, R0, R9 ;  /* 0x00000000ff007219 */ /* 0x000fe20000011609 */
[----:B------:R-:W-:Y:S01]  /*5690*/  ULDC UR4, c[0x0][0x154] ;  /* 0x0000550000047ab9 */ /* 0x000fe20000000800 */
[----:B0-----:R-:W-:Y:S01]  /*56a0*/  IADD3 R3, P0, RZ, -R23, RZ ;  /* 0x80000017ff037210 */ /* 0x001fe20007f1e0ff */
[----:B------:R-:W-:Y:S02]  /*56b0*/  IMAD R26, R21, R20, R12 ;  /* 0x00000014151a7224 */ /* 0x000fe400078e020c */
[----:B------:R-:W0:Y:S01]  /*56c0*/  LDC R6, c[0x0][0x618] ;  /* 0x00018600ff067b82 */ /* 0x000e220000000800 */
[----:B------:R-:W-:Y:S02]  /*56d0*/  IMAD.MOV.U32 R7, RZ, RZ, 0x1 ;  /* 0x00000001ff077424 */ /* 0x000fe400078e00ff */
[----:B------:R-:W-:-:S04]  /*56e0*/  IMAD.X R5, RZ, RZ, ~R0, P0 ;  /* 0x000000ffff057224 */ /* 0x000fc800000e0e00 */
[-C--:B--2---:R-:W-:Y:S01]  /*56f0*/  IMAD R0, R5, R14.reuse, RZ ;  /* 0x0000000e05007224 */ /* 0x084fe200078e02ff */
[----:B------:R-:W1:Y:S01]  /*5700*/  LDC R8, c[0x0][0x608] ;  /* 0x00018200ff087b82 */ /* 0x000e620000000800 */
[----:B------:R-:W-:-:S04]  /*5710*/  IMAD.WIDE.U32 R4, R3, R14, R16 ;  /* 0x0000000e03047225 */ /* 0x000fc800078e0010 */
[----:B------:R-:W-:Y:S01]  /*5720*/  IMAD R3, R3, R15, R0 ;  /* 0x0000000f03037224 */ /* 0x000fe200078e0200 */
[----:B------:R-:W-:Y:S02]  /*5730*/  I2FP.F32.U32 R0, R24 ;  /* 0x0000001800007245 */ /* 0x000fe40000201000 */
[----:B------:R-:W2:Y:S01]  /*5740*/  LDC R28, c[0x0][0x658] ;  /* 0x00019600ff1c7b82 */ /* 0x000ea20000000800 */
[----:B------:R-:W-:Y:S01]  /*5750*/  IMAD.IADD R3, R5, 0x1, R3 ;  /* 0x0000000105037824 */ /* 0x000fe200078e0203 */
[----:B---3--:R-:W-:Y:S01]  /*5760*/  ISETP.NE.U32.AND P0, PT, R30, RZ, PT ;  /* 0x000000ff1e00720c */ /* 0x008fe20003f05070 */
[----:B------:R-:W-:Y:S01]  /*5770*/  FMUL R0, R0, UR4 ;  /* 0x0000000400007c20 */ /* 0x000fe20008400000 */
[----:B------:R-:W-:Y:S02]  /*5780*/  IMAD.MOV.U32 R5, RZ, RZ, -0x1 ;  /* 0xffffffffff057424 */ /* 0x000fe400078e00ff */
[----:B------:R-:W-:Y:S01]  /*5790*/  ISETP.NE.AND.EX P0, PT, R31, RZ, PT, P0 ;  /* 0x000000ff1f00720c */ /* 0x000fe20003f05300 */
[----:B------:R3:W4:Y:S01]  /*57a0*/  F2I.U32.TRUNC.NTZ R14, R0 ;  /* 0x00000000000e7305 */ /* 0x000722000020f000 */
[----:B------:R-:W3:Y:S01]  /*57b0*/  LDC R15, c[0x0][0x148] ;  /* 0x00005200ff0f7b82 */ /* 0x000ee20000000800 */
[----:B0-----:R-:W-:-:S02]  /*57c0*/  SHF.R.U64 R12, R4, R6, R3 ;  /* 0x00000006040c7219 */ /* 0x001fc40000001203 */
[----:B------:R-:W-:-:S05]  /*57d0*/  SHF.R.U32.HI R3, RZ, R6, R3 ;  /* 0x00000006ff037219 */ /* 0x000fca0000011603 */
[----:B------:R-:W0:Y:S01]  /*57e0*/  LDC R20, c[0x0][0x600] ;  /* 0x00018000ff147b82 */ /* 0x000e220000000800 */
[-CC-:B-1----:R-:W-:Y:S02]  /*57f0*/  SHF.R.U64 R10, R12, R8.reuse, R3.reuse ;  /* 0x000000080c0a7219 */ /* 0x182fe40000001203 */
[----:B------:R-:W-:-:S05]  /*5800*/  SHF.R.U32.HI R3, RZ, R8, R3 ;  /* 0x00000008ff037219 */ /* 0x000fca0000011603 */
[----:B------:R-:W1:Y:S01]  /*5810*/  LDC R25, c[0x0][0x648] ;  /* 0x00019200ff197b82 */ /* 0x000e620000000800 */
[-C--:B--2---:R-:W-:Y:S02]  /*5820*/  SHF.L.U32 R4, R5, R28.reuse, RZ ;  /* 0x0000001c05047219 */ /* 0x084fe400000006ff */
[-CC-:B------:R-:W-:Y:S02]  /*5830*/  SHF.R.U64 R13, R10, R28.reuse, R3.reuse ;  /* 0x0000001c0a0d7219 */ /* 0x180fe40000001203 */
[----:B------:R-:W-:Y:S02]  /*5840*/  SHF.R.U32.HI R5, RZ, R28, R3 ;  /* 0x0000001cff057219 */ /* 0x000fe40000011603 */
[----:B------:R-:W-:Y:S01]  /*5850*/  LOP3.LUT R21, RZ, R4, RZ, 0x33, !PT ;  /* 0x00000004ff157212 */ /* 0x000fe200078e33ff */
[----:B------:R-:W2:Y:S01]  /*5860*/  LDC R27, c[0x0][0x638] ;  /* 0x00018e00ff1b7b82 */ /* 0x000ea20000000800 */
[----:B------:R-:W-:Y:S01]  /*5870*/  SHF.L.U32 R28, R7, R28, RZ ;  /* 0x0000001c071c7219 */ /* 0x000fe200000006ff */
[----:B------:R-:W-:-:S06]  /*5880*/  IMAD.MOV.U32 R4, RZ, RZ, R13 ;  /* 0x000000ffff047224 */ /* 0x000fcc00078e000d */
[----:B------:R-:W0:Y:S01]  /*5890*/  LDC R29, c[0x0][0x610] ;  /* 0x00018400ff1d7b82 */ /* 0x000e220000000800 */
[----:B----4-:R-:W-:Y:S05]  /*58a0*/  @!P0 BRA `(.L_x_124) ;  /* 0x0000000000288947 */ /* 0x010fea0003800000 */
[----:B---3--:R-:W3:Y:S02]  /*58b0*/  LDC R0, c[0x0][0x64c] ;  /* 0x00019300ff007b82 */ /* 0x008ee40000000800 */
        /* <DEDUP_REMOVED lines=9> */
.L_x_124:
[----:B------:R-:W-:Y:S01]  /*5950*/  ISETP.NE.AND P0, PT, R2, 0x1, PT ;  /* 0x000000010200780c */ /* 0x000fe20003f05270 */
[----:B------:R-:W-:Y:S01]  /*5960*/  IMAD.MOV R14, RZ, RZ, -R14 ;  /* 0x000000ffff0e7224 */ /* 0x000fe200078e0a0e */
[----:B-1-3--:R-:W-:Y:S01]  /*5970*/  SHF.R.U64 R0, R4, R25, R5 ;  /* 0x0000001904007219 */ /* 0x00afe20000001205 */
[----:B0-----:R-:W-:Y:S01]  /*5980*/  VIADD R5, R20, 0xffffffff ;  /* 0xffffffff14057836 */ /* 0x001fe20000000000 */
[----:B------:R-:W-:Y:S01]  /*5990*/  LOP3.LUT R3, R10, R21, RZ, 0xc0, !PT ;  /* 0x000000150a037212 */ /* 0x000fe200078ec0ff */
[----:B------:R-:W-:Y:S02]  /*59a0*/  IMAD.MOV.U32 R6, RZ, RZ, 0x1 ;  /* 0x00000001ff067424 */ /* 0x000fe400078e00ff */
[----:B------:R-:W-:Y:S01]  /*59b0*/  IMAD.MOV R4, RZ, RZ, -R0 ;  /* 0x000000ffff047224 */ /* 0x000fe200078e0a00 */
[----:B------:R-:W-:Y:S01]  /*59c0*/  LOP3.LUT R5, R12, R5, RZ, 0xc0, !PT ;  /* 0x000000050c057212 */ /* 0x000fe200078ec0ff */
[----:B------:R-:W-:Y:S02]  /*59d0*/  IMAD R3, R28, R0, R3 ;  /* 0x000000001c037224 */ /* 0x000fe400078e0203 */
[----:B--2---:R-:W-:-:S02]  /*59e0*/  IMAD R0, R4, R27, R13 ;  /* 0x0000001b04007224 */ /* 0x004fc400078e020d */
[----:B------:R-:W-:Y:S02]  /*59f0*/  @P0 IMAD R26, R15, R14, R24 ;  /* 0x0000000e0f1a0224 */ /* 0x000fe400078e0218 */
[----:B------:R-:W-:Y:S01]  /*5a00*/  IMAD R4, R0, R20, R5 ;  /* 0x0000001400047224 */ /* 0x000fe200078e0205 */
[----:B------:R-:W-:Y:S01]  /*5a10*/  PRMT R0, R6, 0x7610, R0 ;  /* 0x0000761006007816 */ /* 0x000fe20000000000 */
[----:B------:R-:W-:-:S05]  /*5a20*/  IMAD R3, R3, R29, R26 ;  /* 0x0000001d03037224 */ /* 0x000fca00078e021a */
[----:B------:R-:W-:Y:S02]  /*5a30*/  SEL R75, R4, R3, !P0 ;  /* 0x00000003044b7207 */ /* 0x000fe40004000000 */
[----:B------:R-:W-:-:S07]  /*5a40*/  SEL R3, R3, R4, !P0 ;  /* 0x0000000403037207 */ /* 0x000fce0004000000 */
.L_x_122:
[----:B------:R-:W-:Y:S01]  /*5a50*/  LOP3.LUT P0, RZ, R0, 0xff, RZ, 0xc0, !PT ;  /* 0x000000ff00ff7812 */ /* 0x000fe2000780c0ff */
[----:B------:R-:W-:-:S12]  /*5a60*/  IMAD.MOV.U32 R77, RZ, RZ, R3 ;  /* 0x000000ffff4d7224 */ /* 0x000fd800078e0003 */
[----:B------:R-:W-:Y:S05]  /*5a70*/  @P0 BRA `(.L_x_125) ;  /* 0xffffffb800080947 */ /* 0x000fea000383ffff */
[----:B------:R-:W-:Y:S05]  /*5a80*/  EXIT ;  /* 0x000000000000794d */ /* 0x000fea0003800000 */
.L_x_4:
[----:B0-----:R-:W-:Y:S01]  /*5a90*/  ULDC.64 UR4, c[0x0][0x650] ;  /* 0x0001940000047ab9 */ /* 0x001fe20000000a00 */
        /* <DEDUP_REMOVED lines=25> */
.L_x_127:
[--C-:B------:R-:W-:Y:S01]  /*5c30*/  SHF.R.U64 R12, R10, R14, R11.reuse ;  /* 0x0000000e0a0c7219 */ /* 0x100fe2000000120b */
[----:B------:R-:W0:Y:S01]  /*5c40*/  LDC R22, c[0x0][0x618] ;  /* 0x00018600ff167b82 */ /* 0x000e220000000800 */
[----:B------:R-:W-:Y:S01]  /*5c50*/  I2FP.F32.U32 R6, R4 ;  /* 0x0000000400067245 */ /* 0x000fe20000201000 */
[----:B------:R-:W-:Y:S01]  /*5c60*/  ULDC UR4, c[0x0][0x150] ;  /* 0x0000540000047ab9 */ /* 0x000fe20000000800 */
[----:B------:R-:W-:Y:S02]  /*5c70*/  SHF.R.U32.HI R5, RZ, R14, R11 ;  /* 0x0000000eff057219 */ /* 0x000fe4000001160b */
[----:B------:R-:W-:Y:S01]  /*5c80*/  IADD3 R9, P0, RZ, -R12, RZ ;  /* 0x8000000cff097210 */ /* 0x000fe20007f1e0ff */
[----:B------:R-:W-:Y:S01]  /*5c90*/  FMUL R11, R6, UR4 ;  /* 0x00000004060b7c20 */ /* 0x000fe20008400000 */
[----:B------:R-:W-:Y:S01]  /*5ca0*/  ULDC UR4, c[0x0][0x154] ;  /* 0x0000550000047ab9 */ /* 0x000fe20000000800 */
[----:B------:R-:W1:Y:S02]  /*5cb0*/  LDC.64 R24, c[0x0][0x640] ;  /* 0x00019000ff187b82 */ /* 0x000e640000000a00 */
[----:B------:R-:W-:-:S02]  /*5cc0*/  IMAD.X R5, RZ, RZ, ~R5, P0 ;  /* 0x000000ffff057224 */ /* 0x000fc400000e0e05 */
[----:B------:R-:W2:Y:S01]  /*5cd0*/  F2I.U32.TRUNC.NTZ R11, R11 ;  /* 0x0000000b000b7305 */ /* 0x000ea2000020f000 */
[----:B------:R-:W-:-:S03]  /*5ce0*/  IMAD.WIDE.U32 R6, R9, R20, R16 ;  /* 0x0000001409067225 */ /* 0x000fc600078e0010 */
[----:B------:R-:W3:Y:S01]  /*5cf0*/  LDC R13, c[0x0][0x144] ;  /* 0x00005100ff0d7b82 */ /* 0x000ee20000000800 */
[----:B------:R-:W-:-:S04]  /*5d00*/  IMAD R8, R5, R20, RZ ;  /* 0x0000001405087224 */ /* 0x000fc800078e02ff */
[----:B------:R-:W-:Y:S02]  /*5d10*/  IMAD R5, R9, R21, R8 ;  /* 0x0000001509057224 */ /* 0x000fe400078e0208 */
[----:B------:R-:W-:Y:S01]  /*5d20*/  IMAD.MOV.U32 R8, RZ, RZ, -0x1 ;  /* 0xffffffffff087424 */ /* 0x000fe200078e00ff */
[----:B------:R-:W4:Y:S01]  /*5d30*/  LDC R14, c[0x0][0x608] ;  /* 0x00018200ff0e7b82 */ /* 0x000f220000000800 */
[----:B------:R-:W-:Y:S01]  /*5d40*/  IMAD.IADD R5, R7, 0x1, R5 ;  /* 0x0000000107057824 */ /* 0x000fe200078e0205 */
[----:B------:R-:W-:-:S04]  /*5d50*/  I2FP.F32.U32 R7, R3 ;  /* 0x0000000300077245 */ /* 0x000fc80000201000 */
[-C--:B0-----:R-:W-:Y:S01]  /*5d60*/  SHF.R.U64 R10, R6, R22.reuse, R5 ;  /* 0x00000016060a7219 */ /* 0x081fe20000001205 */
[----:B--2---:R-:W-:Y:S01]  /*5d70*/  IMAD.MOV R6, RZ, RZ, -R11 ;  /* 0x000000ffff067224 */ /* 0x004fe200078e0a0b */
[----:B------:R-:W0:Y:S01]  /*5d80*/  LDC R9, c[0x0][0x658] ;  /* 0x00019600ff097b82 */ /* 0x000e220000000800 */
[----:B-1----:R-:W-:Y:S01]  /*5d90*/  ISETP.NE.U32.AND P0, PT, R24, RZ, PT ;  /* 0x000000ff1800720c */ /* 0x002fe20003f05070 */
[----:B------:R-:W-:Y:S01]  /*5da0*/  FMUL R7, R7, UR4 ;  /* 0x0000000407077c20 */ /* 0x000fe20008400000 */
[----:B------:R-:W-:Y:S02]  /*5db0*/  SHF.R.U32.HI R5, RZ, R22, R5 ;  /* 0x00000016ff057219 */ /* 0x000fe40000011605 */
[----:B------:R-:W-:-:S03]  /*5dc0*/  ISETP.NE.AND.EX P0, PT, R25, RZ, PT, P0 ;  /* 0x000000ff1900720c */ /* 0x000fc60003f05300 */
[----:B------:R-:W1:Y:S01]  /*5dd0*/  LDC R20, c[0x0][0x148] ;  /* 0x00005200ff147b82 */ /* 0x000e620000000800 */
[----:B---3--:R-:W-:Y:S02]  /*5de0*/  IMAD R23, R13, R6, R4 ;  /* 0x000000060d177224 */ /* 0x008fe400078e0204 */
[----:B------:R-:W-:-:S05]  /*5df0*/  IMAD.MOV.U32 R6, RZ, RZ, 0x1 ;  /* 0x00000001ff067424 */ /* 0x000fca00078e00ff */
[----:B------:R-:W2:Y:S01]  /*5e00*/  LDC R21, c[0x0][0x600] ;  /* 0x00018000ff157b82 */ /* 0x000ea20000000800 */
[-CC-:B----4-:R-:W-:Y:S02]  /*5e10*/  SHF.R.U64 R13, R10, R14.reuse, R5.reuse ;  /* 0x0000000e0a0d7219 */ /* 0x190fe40000001205 */
[----:B------:R-:W-:Y:S02]  /*5e20*/  SHF.R.U32.HI R4, RZ, R14, R5 ;  /* 0x0000000eff047219 */ /* 0x000fe40000011605 */
[----:B------:R3:W4:Y:S03]  /*5e30*/  F2I.U32.TRUNC.NTZ R14, R7 ;  /* 0x00000007000e7305 */ /* 0x000726000020f000 */
[----:B------:R-:W1:Y:S01]  /*5e40*/  LDC R26, c[0x0][0x648] ;  /* 0x00019200ff1a7b82 */ /* 0x000e620000000800 */
[-C--:B0-----:R-:W-:Y:S02]  /*5e50*/  SHF.R.U64 R15, R13, R9.reuse, R4 ;  /* 0x000000090d0f7219 */ /* 0x081fe40000001204 */
[----:B------:R-:W-:-:S02]  /*5e60*/  SHF.L.U32 R8, R8, R9, RZ ;  /* 0x0000000908087219 */ /* 0x000fc400000006ff */
[-C--:B------:R-:W-:Y:S01]  /*5e70*/  SHF.R.U32.HI R5, RZ, R9.reuse, R4 ;  /* 0x00000009ff057219 */ /* 0x080fe20000011604 */
[----:B------:R-:W-:Y:S01]  /*5e80*/  IMAD.MOV.U32 R4, RZ, RZ, R15 ;  /* 0x000000ffff047224 */ /* 0x000fe200078e000f */
[----:B------:R-:W-:Y:S01]  /*5e90*/  SHF.L.U32 R22, R6, R9, RZ ;  /* 0x0000000906167219 */ /* 0x000fe200000006ff */
[----:B------:R-:W0:Y:S01]  /*5ea0*/  LDC R27, c[0x0][0x638] ;  /* 0x00018e00ff1b7b82 */ /* 0x000e220000000800 */
[----:B------:R-:W-:-:S07]  /*5eb0*/  LOP3.LUT R28, RZ, R8, RZ, 0x33, !PT ;  /* 0x00000008ff1c7212 */ /* 0x000fce00078e33ff */
        /* <DEDUP_REMOVED lines=12> */
.L_x_128:
[----:B------:R-:W-:Y:S01]  /*5f80*/  ISETP.NE.AND P0, PT, R2, 0x1, PT ;  /* 0x000000010200780c */ /* 0x000fe20003f05270 */
[----:B--2---:R-:W-:Y:S01]  /*5f90*/  VIADD R7, R21, 0xffffffff ;  /* 0xffffffff15077836 */ /* 0x004fe20000000000 */
[----:B-1----:R-:W-:Y:S01]  /*5fa0*/  SHF.R.U64 R5, R4, R26, R5 ;  /* 0x0000001a04057219 */ /* 0x002fe20000001205 */
[----:B------:R-:W-:Y:S01]  /*5fb0*/  IMAD.MOV R14, RZ, RZ, -R14 ;  /* 0x000000ffff0e7224 */ /* 0x000fe200078e0a0e */
[----:B------:R-:W-:Y:S01]  /*5fc0*/  LOP3.LUT R4, R13, R28, RZ, 0xc0, !PT ;  /* 0x0000001c0d047212 */ /* 0x000fe200078ec0ff */
[----:B------:R-:W-:Y:S01]  /*5fd0*/  IMAD.MOV.U32 R8, RZ, RZ, R12 ;  /* 0x000000ffff087224 */ /* 0x000fe200078e000c */
[----:B------:R-:W-:Y:S01]  /*5fe0*/  LOP3.LUT R10, R10, R7, RZ, 0xc0, !PT ;  /* 0x000000070a0a7212 */ /* 0x000fe200078ec0ff */
[----:B------:R-:W-:Y:S02]  /*5ff0*/  IMAD.MOV R6, RZ, RZ, -R5 ;  /* 0x000000ffff067224 */ /* 0x000fe400078e0a05 */
[----:B------:R-:W-:-:S04]  /*6000*/  IMAD R4, R22, R5, R4 ;  /* 0x0000000516047224 */ /* 0x000fc800078e0204 */
[----:B------:R-:W-:Y:S02]  /*6010*/  @P0 IMAD R23, R20, R14, R3 ;  /* 0x0000000e14170224 */ /* 0x000fe400078e0203 */
[----:B0-----:R-:W-:Y:S02]  /*6020*/  IMAD R3, R6, R27, R15 ;  /* 0x0000001b06037224 */ /* 0x001fe400078e020f */
[----:B------:R-:W-:Y:S02]  /*6030*/  IMAD R7, R4, R29, R23 ;  /* 0x0000001d04077224 */ /* 0x000fe400078e0217 */
[----:B------:R-:W-:Y:S02]  /*6040*/  IMAD R4, R3, R21, R10 ;  /* 0x0000001503047224 */ /* 0x000fe400078e020a */
[----:B------:R-:W-:-:S03]  /*6050*/  IMAD.MOV.U32 R6, RZ, RZ, 0x1 ;  /* 0x00000001ff067424 */ /* 0x000fc600078e00ff */
[----:B------:R-:W-:Y:S02]  /*6060*/  SEL R9, R4, R7, !P0 ;  /* 0x0000000704097207 */ /* 0x000fe40004000000 */
[----:B------:R-:W-:-:S07]  /*6070*/  SEL R7, R7, R4, !P0 ;  /* 0x0000000407077207 */ /* 0x000fce0004000000 */
.L_x_126:
[----:B------:R-:W-:-:S08]  /*6080*/  NOP ;  /* 0x0000000000007918 */ /* 0x000fd00000000000 */
[----:B------:R-:W0:-:S00]  /*6090*/  USETMAXREG.DEALLOC.CTAPOOL 0x28 ;  /* 0x00000028000079c8 */ /* 0x000e0000080e0500 */
[----:B0-----:R-:W-:-:S13]  /*60a0*/  ISETP.NE.AND P0, PT, R0, RZ, PT ;  /* 0x000000ff0000720c */ /* 0x001fda0003f05270 */
[----:B------:R-:W-:Y:S05]  /*60b0*/  @P0 EXIT ;  /* 0x000000000000094d */ /* 0x000fea0003800000 */
[----:B------:R-:W-:Y:S01]  /*60c0*/  LOP3.LUT P0, RZ, R6, 0xff, RZ, 0xc0, !PT ;  /* 0x000000ff06ff7812 */ /* 0x000fe2000780c0ff */
[----:B------:R-:W-:Y:S02]  /*60d0*/  IMAD.MOV.U32 R0, RZ, RZ, 0x1 ;  /* 0x00000001ff007424 */ /* 0x000fe400078e00ff */
[----:B------:R-:W-:-:S10]  /*60e0*/  IMAD.MOV.U32 R12, RZ, RZ, RZ ;  /* 0x000000ffff0c7224 */ /* 0x000fd400078e00ff */
[----:B------:R-:W-:Y:S05]  /*60f0*/  @!P0 BRA `(.L_x_129) ;  /* 0x0000000c00308947 */ /* 0x000fea0003800000 */
[----:B------:R-:W0:Y:S01]  /*6100*/  LDC R0, c[0x0][0x28c] ;  /* 0x0000a300ff007b82 */ /* 0x000e220000000800 */
[----:B------:R-:W-:Y:S01]  /*6110*/  ULDC UR5, c[0x0][0x600] ;  /* 0x0001800000057ab9 */ /* 0x000fe20000000800 */
[----:B------:R-:W-:Y:S01]  /*6120*/  ULDC UR4, c[0x0][0xc] ;  /* 0x0000030000047ab9 */ /* 0x000fe20000000800 */
[----:B------:R-:W-:Y:S01]  /*6130*/  UIADD3 UR16, UR5, -0x1, URZ ;  /* 0xffffffff05107890 */ /* 0x000fe2000fffe03f */
[C---:B------:R-:W-:Y:S01]  /*6140*/  LOP3.LUT P2, RZ, R18.reuse, 0x7f, RZ, 0xc0, !PT ;  /* 0x0000007f12ff7812 */ /* 0x040fe2000784c0ff */
[----:B------:R-:W-:Y:S01]  /*6150*/  ULDC UR6, c[0x0][0x658] ;  /* 0x0001960000067ab9 */ /* 0x000fe20000000800 */
[----:B------:R-:W-:Y:S01]  /*6160*/  ULDC UR5, c[0x0][0x10] ;  /* 0x0000040000057ab9 */ /* 0x000fe20000000800 */
[----:B------:R-:W-:Y:S01]  /*6170*/  UMOV UR7, 0xffffffff ;  /* 0xffffffff00077882 */ /* 0x000fe20000000000 */
[----:B------:R-:W-:Y:S01]  /*6180*/  UMOV UR8, 0x1 ;  /* 0x0000000100087882 */ /* 0x000fe20000000000 */
[----:B------:R-:W-:Y:S01]  /*6190*/  UIMAD.WIDE.U32 UR4, UR4, UR5, URZ ;  /* 0x00000005040472a5 */ /* 0x000fe2000f8e003f */
[----:B------:R-:W-:Y:S01]  /*61a0*/  LOP3.LUT P0, RZ, R18, 0x1f, RZ, 0xc0, !PT ;  /* 0x0000001f12ff7812 */ /* 0x000fe2000780c0ff */
[----:B------:R-:W-:Y:S01]  /*61b0*/  USHF.L.U32 UR7, UR7, UR6, URZ ;  /* 0x0000000607077299 */ /* 0x000fe2000800063f */
[----:B------:R-:W-:Y:S01]  /*61c0*/  BSSY B0, `(.L_x_129) ;  /* 0x00000bf000007945 */ /* 0x000fe20003800000 */
[----:B------:R-:W-:Y:S01]  /*61d0*/  USHF.L.U32 UR18, UR8, UR6, URZ ;  /* 0x0000000608127299 */ /* 0x000fe2000800063f */
[----:B------:R-:W-:Y:S01]  /*61e0*/  IMAD.MOV.U32 R13, RZ, RZ, 0x1 ;  /* 0x00000001ff0d7424 */ /* 0x000fe200078e00ff */
[----:B------:R-:W-:Y:S01]  /*61f0*/  LOP3.LUT R11, R19, 0x2, RZ, 0xfc, !PT ;  /* 0x00000002130b7812 */ /* 0x000fe200078efcff */
[----:B------:R-:W-:Y:S01]  /*6200*/  ULDC UR6, c[0x0][0x14] ;  /* 0x0000050000067ab9 */ /* 0x000fe20000000800 */
[----:B------:R-:W-:Y:S01]  /*6210*/  PLOP3.LUT P0, PT, P0, P2, PT, 0x8a, 0x0 ;  /* 0x000000000000781c */ /* 0x000fe20000705172 */
[----:B------:R-:W-:Y:S01]  /*6220*/  UIMAD.WIDE.U32 UR20, UR4, UR6, URZ ;  /* 0x00000006041472a5 */ /* 0x000fe2000f8e003f */
[----:B------:R-:W-:Y:S01]  /*6230*/  IMAD.MOV.U32 R12, RZ, RZ, RZ ;  /* 0x000000ffff0c7224 */ /* 0x000fe200078e00ff */
[----:B------:R-:W-:-:S02]  /*6240*/  UIMAD UR13, UR5, UR6, URZ ;  /* 0x00000006050d72a4 */ /* 0x000fc4000f8e023f */
[----:B------:R-:W-:Y:S01]  /*6250*/  ULOP3.LUT UR17, URZ, UR7, URZ, 0x33, !UPT ;  /* 0x000000073f117292 */ /* 0x000fe2000f8e333f */
[----:B0-----:R-:W-:Y:S01]  /*6260*/  VIADD R0, R0, 0xf ;  /* 0x0000000f00007836 */ /* 0x001fe20000000000 */
[----:B------:R-:W-:Y:S01]  /*6270*/  UIADD3 UR13, UR21, UR13, URZ ;  /* 0x0000000d150d7290 */ /* 0x000fe2000fffe03f */
[----:B------:R-:W-:-:S03]  /*6280*/  ULDC.64 UR22, c[0x0][0x198] ;  /* 0x0000660000167ab9 */ /* 0x000fc60000000a00 */
[----:B------:R-:W-:-:S04]  /*6290*/  SHF.R.S32.HI R3, RZ, 0x1f, R0 ;  /* 0x0000001fff037819 */ /* 0x000fc80000011400 */
[----:B------:R-:W-:Y:S01]  /*62a0*/  LEA.HI R3, R3, R0, RZ, 0x4 ;  /* 0x0000000003037211 */ /* 0x000fe200078f20ff */
[----:B------:R-:W-:-:S03]  /*62b0*/  IMAD.MOV.U32 R0, RZ, RZ, 0x1 ;  /* 0x00000001ff007424 */ /* 0x000fc600078e00ff */
[----:B------:R-:W-:-:S05]  /*62c0*/  SHF.R.S32.HI R3, RZ, 0x4, R3 ;  /* 0x00000004ff037819 */ /* 0x000fca0000011403 */
[----:B------:R-:W-:-:S07]  /*62d0*/  VIADD R10, R3, 0x1 ;  /* 0x00000001030a7836 */ /* 0x000fce0000000000 */
.L_x_141:
[----:B------:R-:W-:-:S03]  /*62e0*/  UMOV UR4, 0xffffffff ;  /* 0xffffffff00047882 */ /* 0x000fc60000000000 */
[----:B------:R-:W-:Y:S05]  /*62f0*/  BRA.DIV UR4, `(.L_x_130) ;  /* 0x0000001e04447947 */ /* 0x000fea000b800000 */
[----:B------:R-:W-:-:S13]  /*6300*/  ELECT P6, URZ, PT ;  /* 0x00000000003f782f */ /* 0x000fda00038c0000 */
.L_x_178:
[----:B------:R-:W0:Y:S01]  /*6310*/  LDC R4, c[0x0][0x28c] ;  /* 0x0000a300ff047b82 */ /* 0x000e220000000800 */
[----:B------:R-:W-:Y:S01]  /*6320*/  BSSY B1, `(.L_x_131) ;  /* 0x0000037000017945 */ /* 0x000fe20003800000 */
[----:B0-----:R-:W-:-:S13]  /*6330*/  ISETP.LT.OR P6, PT, R4, 0x1, !P6 ;  /* 0x000000010400780c */ /* 0x001fda00077c1670 */
[----:B------:R-:W-:Y:S05]  /*6340*/  @P6 BRA `(.L_x_132) ;  /* 0x0000000000d06947 */ /* 0x000fea0003800000 */
[----:B------:R-:W-:Y:S02]  /*6350*/  IMAD R15, R9, 0x30, RZ ;  /* 0x00000030090f7824 */ /* 0x000fe400078e02ff */
[----:B------:R-:W-:Y:S02]  /*6360*/  IMAD R18, R7, 0xc0, RZ ;  /* 0x000000c007127824 */ /* 0x000fe400078e02ff */
[----:B------:R-:W-:Y:S02]  /*6370*/  IMAD.MOV.U32 R20, RZ, RZ, RZ ;  /* 0x000000ffff147224 */ /* 0x000fe400078e00ff */
[----:B------:R-:W-:Y:S02]  /*6380*/  IMAD.MOV.U32 R4, RZ, RZ, R10 ;  /* 0x000000ffff047224 */ /* 0x000fe400078e000a */
[----:B------:R-:W-:Y:S02]  /*6390*/  IMAD.MOV.U32 R5, RZ, RZ, R0 ;  /* 0x000000ffff057224 */ /* 0x000fe400078e0000 */
[----:B------:R-:W-:-:S07]  /*63a0*/  IMAD.MOV.U32 R6, RZ, RZ, R12 ;  /* 0x000000ffff067224 */ /* 0x000fce00078e000c */
.L_x_136:
[----:B------:R-:W0:Y:S01]  /*63b0*/  S2R R14, SR_CgaCtaId ;  /* 0x00000000000e7919 */ /* 0x000e220000008800 */
[----:B------:R-:W-:Y:S01]  /*63c0*/  MOV R7, 0x400 ;  /* 0x0000040000077802 */ /* 0x000fe20000000f00 */
[----:B------:R-:W1:Y:S03]  /*63d0*/  @!P2 LDC R9, c[0x0][0x500] ;  /* 0x00014000ff09ab82 */ /* 0x000e660000000800 */
[----:B0-----:R-:W-:Y:S02]  /*63e0*/  LEA R21, R14, R7, 0x18 ;  /* 0x000000070e157211 */ /* 0x001fe400078ec0ff */
[----:B------:R-:W-:-:S03]  /*63f0*/  SHF.L.U32 R7, R5, 0x1f, RZ ;  /* 0x0000001f05077819 */ /* 0x000fc600000006ff */
[----:B------:R-:W-:-:S04]  /*6400*/  IMAD R14, R6, 0x8, R21 ;  /* 0x00000008060e7824 */ /* 0x000fc800078e0215 */
[----:B------:R-:W0:Y:S02]  /*6410*/  SYNCS.PHASECHK.TRANS64.TRYWAIT P1, [R14+URZ+0xf0], R7 ;  /* 0x0000f0070e0075a7 */ /* 0x000e24000802017f */
[----:B01----:R-:W-:Y:S05]  /*6420*/  @!P1 BRA `(.L_x_133) ;  /* 0x0000001c00189947 */ /* 0x003fea0003800000 */
.L_x_179:
[----:B0-----:R-:W-:Y:S01]  /*6430*/  PRMT R7, R11, 0x9910, RZ ;  /* 0x000099100b077816 */ /* 0x001fe200000000ff */
[----:B------:R0:W-:Y:S03]  /*6440*/  @!P2 SYNCS.ARRIVE.TRANS64 RZ, [R14+URZ], R9 ;  /* 0x000000090effa9a7 */ /* 0x0001e6000800003f */
[----:B------:R-:W-:-:S13]  /*6450*/  ISETP.NE.AND P1, PT, R7, 0x2, PT ;  /* 0x000000020700780c */ /* 0x000fda0003f25270 */
[----:B0-----:R-:W-:Y:S05]  /*6460*/  @P1 BRA `(.L_x_134) ;  /* 0x0000000000041947 */ /* 0x001fea0003800000 */
[----:B------:R-:W-:Y:S01]  /*6470*/  BPT.TRAP 0x1 ;  /* 0x000000040000795c */ /* 0x000fe20000300000 */
.L_x_134:
[----:B------:R-:W-:Y:S05]  /*6480*/  @P0 BRA `(.L_x_135) ;  /* 0x0000000000040947 */ /* 0x000fea0003800000 */
[----:B------:R-:W-:Y:S01]  /*6490*/  BPT.TRAP 0x1 ;  /* 0x000000040000795c */ /* 0x000fe20000300000 */
.L_x_135:
[--C-:B------:R-:W-:Y:S01]  /*64a0*/  IMAD R7, R6, 0x1800, R21.reuse ;  /* 0x0000180006077824 */ /* 0x100fe200078e0215 */
[----:B------:R-:W-:Y:S01]  /*64b0*/  R2UR UR9, R14 ;  /* 0x000000000e0972ca */ /* 0x000fe200000e0000 */
[----:B------:R-:W-:Y:S01]  /*64c0*/  IMAD R21, R6, 0x600, R21 ;  /* 0x0000060006157824 */ /* 0x000fe200078e0215 */
[----:B------:R-:W-:Y:S01]  /*64d0*/  UIADD3 UR4, UP0, UR22, 0xf0, URZ ;  /* 0x000000f016047890 */ /* 0x000fe2000ff1e03f */
[----:B------:R-:W-:Y:S01]  /*64e0*/  VIADD R4, R4, 0xffffffff ;  /* 0xffffffff04047836 */ /* 0x000fe20000000000 */
[----:B------:R-:W-:Y:S01]  /*64f0*/  R2UR UR5, R7 ;  /* 0x00000000070572ca */ /* 0x000fe200000e0000 */
[----:B------:R-:W-:Y:S01]  /*6500*/  UIADD3 UR24, UP1, UR22, 0x1f0, URZ ;  /* 0x000001f016187890 */ /* 0x000fe2000ff3e03f */
[----:B------:R-:W-:Y:S01]  /*6510*/  R2UR UR8, R21 ;  /* 0x00000000150872ca */ /* 0x000fe200000e0000 */
[----:B------:R-:W-:Y:S01]  /*6520*/  VIADD R6, R6, 0x1 ;  /* 0x0000000106067836 */ /* 0x000fe20000000000 */
[----:B------:R-:W-:Y:S01]  /*6530*/  R2UR UR11, R18 ;  /* 0x00000000120b72ca */ /* 0x000fe200000e0000 */
[----:B------:R-:W-:Y:S01]  /*6540*/  UIADD3.X UR25, URZ, UR23, URZ, UP1, !UPT ;  /* 0x000000173f197290 */ /* 0x000fe20008ffe43f */
[----:B------:R-:W-:Y:S01]  /*6550*/  R2UR UR10, R20 ;  /* 0x00000000140a72ca */ /* 0x000fe200000e0000 */
[----:B------:R-:W-:Y:S01]  /*6560*/  UMOV UR6, 0x0 ;  /* 0x0000000000067882 */ /* 0x000fe20000000000 */
[----:B------:R-:W-:Y:S01]  /*6570*/  R2UR UR12, R8 ;  /* 0x00000000080c72ca */ /* 0x000fe200000e0000 */
[----:B------:R-:W-:Y:S01]  /*6580*/  UMOV UR7, 0x10000000 ;  /* 0x1000000000077882 */ /* 0x000fe20000000000 */
[----:B------:R-:W-:Y:S01]  /*6590*/  R2UR UR19, R15 ;  /* 0x000000000f1372ca */ /* 0x000fe200000e0000 */
[----:B------:R-:W-:Y:S01]  /*65a0*/  VIADD R20, R20, 0x10 ;  /* 0x0000001014147836 */ /* 0x000fe20000000000 */
[----:B------:R-:W-:Y:S01]  /*65b0*/  ISETP.GT.AND P3, PT, R4, 0x1, PT ;  /* 0x000000010400780c */ /* 0x000fe20003f64270 */
[----:B------:R-:W-:Y:S01]  /*65c0*/  UIADD3 UR14, UR5, 0x300, URZ ;  /* 0x00000300050e7890 */ /* 0x000fe2000fffe03f */
[----:B------:R-:W-:Y:S01]  /*65d0*/  ISETP.NE.AND P1, PT, R6, 0x1e, PT ;  /* 0x0000001e0600780c */ /* 0x000fe20003f25270 */
[----:B------:R-:W-:-:S02]  /*65e0*/  UIADD3.X UR5, URZ, UR23, URZ, UP0, !UPT ;  /* 0x000000173f057290 */ /* 0x000fc400087fe43f */
[----:B------:R-:W-:Y:S01]  /*65f0*/  UIADD3 UR15, UR8, 0x2d300, URZ ;  /* 0x0002d300080f7890 */ /* 0x000fe2000fffe03f */
[----:B------:R-:W-:Y:S02]  /*6600*/  SEL R14, RZ, 0x1, P1 ;  /* 0x00000001ff0e7807 */ /* 0x000fe40000800000 */
[----:B------:R-:W-:Y:S01]  /*6610*/  UMOV UR8, UR14 ;  /* 0x0000000e00087c82 */ /* 0x000fe20008000000 */
[----:B------:R-:W-:Y:S02]  /*6620*/  SEL R6, R6, RZ, P1 ;  /* 0x000000ff06067207 */ /* 0x000fe40000800000 */
[----:B------:R-:W-:Y:S01]  /*6630*/  LOP3.LUT R5, R5, R14, RZ, 0x3c, !PT ;  /* 0x0000000e05057212 */ /* 0x000fe200078e3cff */
[----:B------:R0:W-:Y:S02]  /*6640*/  UTMALDG.3D [UR8], [UR4], desc[UR6] ;  /* 0x00000608040075b4 */ /* 0x0001e40008011000 */
[----:B0-----:R-:W-:Y:S01]  /*6650*/  UMOV UR8, UR15 ;  /* 0x0000000f00087c82 */ /* 0x001fe20008000000 */
[----:B------:R-:W-:-:S02]  /*6660*/  UMOV UR11, UR19 ;  /* 0x00000013000b7c82 */ /* 0x000fc40008000000 */
[----:B------:R0:W-:Y:S02]  /*6670*/  UTMALDG.3D [UR8], [UR24], desc[UR6] ;  /* 0x00000608180075b4 */ /* 0x0001e40008011000 */
[----:B0-----:R-:W-:Y:S05]  /*6680*/  @P3 BRA `(.L_x_136) ;  /* 0xfffffffc00483947 */ /* 0x001fea000383ffff */
.L_x_132:
[----:B------:R-:W-:Y:S05]  /*6690*/  BSYNC B1 ;  /* 0x0000000000017941 */ /* 0x000fea0003800000 */
.L_x_131:
[----:B------:R-:W-:Y:S01]  /*66a0*/  LOP3.LUT P3, RZ, R13, 0xff, RZ, 0xc0, !PT ;  /* 0x000000ff0dff7812 */ /* 0x000fe2000786c0ff */
[----:B------:R-:W-:Y:S01]  /*66b0*/  IMAD.IADD R12, R3, 0x1, R12 ;  /* 0x00000001030c7824 */ /* 0x000fe200078e020c */
[----:B------:R-:W-:Y:S01]  /*66c0*/  IADD3 R16, P4, R16, UR20, RZ ;  /* 0x0000001410107c10 */ /* 0x000fe2000ff9e0ff */
[----:B------:R-:W-:Y:S01]  /*66d0*/  ULDC.64 UR4, c[0x0][0x650] ;  /* 0x0001940000047ab9 */ /* 0x000fe20000000a00 */
[----:B------:R-:W-:Y:S01]  /*66e0*/  BSSY B1, `(.L_x_137) ;  /* 0x000006a000017945 */ /* 0x000fe20003800000 */
[----:B------:R-:W-:Y:S01]  /*66f0*/  IMAD.MOV.U32 R9, RZ, RZ, -0x1 ;  /* 0xffffffffff097424 */ /* 0x000fe200078e00ff */
[----:B------:R-:W-:Y:S01]  /*6700*/  ISETP.GT.U32.AND P1, PT, R12, 0x1d, PT ;  /* 0x0000001d0c00780c */ /* 0x000fe20003f24070 */
[----:B------:R-:W-:Y:S01]  /*6710*/  IMAD.MOV.U32 R8, RZ, RZ, -0x1 ;  /* 0xffffffffff087424 */ /* 0x000fe200078e00ff */
[----:B------:R-:W-:Y:S02]  /*6720*/  IADD3.X R17, R17, UR13, RZ, P4, !PT ;  /* 0x0000000d11117c10 */ /* 0x000fe4000a7fe4ff */
[----:B------:R-:W-:-:S02]  /*6730*/  ISETP.LT.U32.AND P1, PT, R3, 0x1e, P1 ;  /* 0x0000001e0300780c */ /* 0x000fc40000f21070 */
[----:B------:R-:W-:Y:S01]  /*6740*/  PRMT R13, RZ, 0x7610, R13 ;  /* 0x00007610ff0d7816 */ /* 0x000fe2000000000d */
[----:B------:R-:W0:Y:S01]  /*6750*/  @P3 S2R R5, SR_CgaCtaId ;  /* 0x0000000000053919 */ /* 0x000e220000008800 */
[----:B------:R-:W-:-:S04]  /*6760*/  @P3 MOV R4, 0x400 ;  /* 0x0000040000043802 */ /* 0x000fc80000000f00 */
[----:B0-----:R-:W-:Y:S01]  /*6770*/  @P3 LEA R6, R5, R4, 0x18 ;  /* 0x0000000405063211 */ /* 0x001fe200078ec0ff */
[----:B------:R-:W-:-:S03]  /*6780*/  IMAD.WIDE.U32 R4, R12, -0x77777777, RZ ;  /* 0x888888890c047825 */ /* 0x000fc600078e00ff */
[----:B------:R0:W-:Y:S01]  /*6790*/  @P3 SYNCS.ARRIVE.TRANS64.A1T0 RZ, [R6+URZ+0x1f8], RZ ;  /* 0x0001f8ff06ff39a7 */ /* 0x0001e2000810003f */
[----:B------:R-:W-:Y:S02]  /*67a0*/  ISETP.GE.U32.AND P3, PT, R3, 0x1e, PT ;  /* 0x0000001e0300780c */ /* 0x000fe40003f66070 */
[----:B------:R-:W-:Y:S02]  /*67b0*/  SHF.R.U32.HI R7, RZ, 0x4, R5 ;  /* 0x00000004ff077819 */ /* 0x000fe40000011605 */
[----:B------:R-:W-:Y:S02]  /*67c0*/  SEL R5, RZ, 0x1, !P1 ;  /* 0x00000001ff057807 */ /* 0x000fe40004800000 */
[----:B------:R-:W-:Y:S01]  /*67d0*/  ISETP.GE.U32.AND P1, PT, R16, UR4, PT ;  /* 0x0000000410007c0c */ /* 0x000fe2000bf26070 */
[----:B------:R-:W-:Y:S01]  /*67e0*/  IMAD R12, R7, -0x1e, R12 ;  /* 0xffffffe2070c7824 */ /* 0x000fe200078e020c */
[----:B------:R-:W-:Y:S02]  /*67f0*/  LOP3.LUT R0, R0, R5, RZ, 0x3c, !PT ;  /* 0x0000000500007212 */ /* 0x000fe400078e3cff */
[----:B------:R-:W-:-:S02]  /*6800*/  ISETP.GE.U32.AND.EX P1, PT, R17, UR5, PT, P1 ;  /* 0x0000000511007c0c */ /* 0x000fc4000bf26110 */
[----:B------:R-:W-:Y:S02]  /*6810*/  PRMT R4, RZ, 0x7610, R4 ;  /* 0x00007610ff047816 */ /* 0x000fe40000000004 */
[----:B------:R-:W-:Y:S01]  /*6820*/  @P3 LOP3.LUT R0, R0, 0x1, R7, 0x78, !PT ;  /* 0x0000000100003812 */ /* 0x000fe200078e7807 */
[----:B------:R-:W-:-:S08]  /*6830*/  IMAD.MOV.U32 R7, RZ, RZ, -0x1 ;  /* 0xffffffffff077424 */ /* 0x000fd000078e00ff */
[----:B0-----:R-:W-:Y:S05]  /*6840*/  @P1 BRA `(.L_x_138) ;  /* 0x00000004004c1947 */ /* 0x001fea0003800000 */
[----:B------:R-:W-:Y:S01]  /*6850*/  ULDC.64 UR4, c[0x0][0x628] ;  /* 0x00018a0000047ab9 */ /* 0x000fe20000000a00 */
[----:B------:R-:W0:Y:S01]  /*6860*/  S2R R15, SR_CTAID.X ;  /* 0x00000000000f7919 */ /* 0x000e220000002500 */
[----:B------:R-:W-:Y:S01]  /*6870*/  ISETP.NE.U32.AND P1, PT, RZ, UR4, PT ;  /* 0x00000004ff007c0c */ /* 0x000fe2000bf25070 */
[----:B------:R-:W-:Y:S01]  /*6880*/  ULDC UR7, c[0x0][0x630] ;  /* 0x00018c0000077ab9 */ /* 0x000fe20000000800 */
[----:B------:R-:W-:Y:S01]  /*6890*/  IMAD.MOV.U32 R4, RZ, RZ, R16 ;  /* 0x000000ffff047224 */ /* 0x000fe200078e0010 */
[----:B------:R-:W1:Y:S01]  /*68a0*/  S2R R14, SR_CTAID.Y ;  /* 0x00000000000e7919 */ /* 0x000e620000002600 */
[----:B------:R-:W-:Y:S01]  /*68b0*/  ISETP.NE.AND.EX P1, PT, RZ, UR5, PT, P1 ;  /* 0x00000005ff007c0c */ /* 0x000fe2000bf25310 */
[----:B------:R-:W-:-:S12]  /*68c0*/  IMAD.MOV.U32 R5, RZ, RZ, R17 ;  /* 0x000000ffff057224 */ /* 0x000fd800078e0011 */
[----:B------:R-:W-:Y:S05]  /*68d0*/  @!P1 BRA `(.L_x_139) ;  /* 0x0000000000289947 */ /* 0x000fea0003800000 */
[----:B------:R-:W-:Y:S02]  /*68e0*/  ULDC UR6, c[0x0][0x634] ;  /* 0x00018d0000067ab9 */ /* 0x000fe40000000800 */
[----:B------:R-:W-:-:S05]  /*68f0*/  IADD3 R9, P1, R16, UR6, RZ ;  /* 0x0000000610097c10 */ /* 0x000fca000ff3e0ff */
[----:B------:R-:W-:-:S04]  /*6900*/  IMAD.X R21, RZ, RZ, R17, P1 ;  /* 0x000000ffff157224 */ /* 0x000fc800008e0611 */
[----:B------:R-:W-:-:S04]  /*6910*/  IMAD.WIDE.U32 R6, R21, UR4, RZ ;  /* 0x0000000415067c25 */ /* 0x000fc8000f8e00ff */
[----:B------:R-:W-:-:S04]  /*6920*/  IMAD.WIDE.U32 R6, P1, R9, UR5, R6 ;  /* 0x0000000509067c25 */ /* 0x000fc8000f820006 */
[----:B------:R-:W-:-:S04]  /*6930*/  IMAD.WIDE.U32 R8, R9, UR4, RZ ;  /* 0x0000000409087c25 */ /* 0x000fc8000f8e00ff */
[----:B------:R-:W-:Y:S01]  /*6940*/  IMAD.X R5, RZ, RZ, RZ, P1 ;  /* 0x000000ffff057224 */ /* 0x000fe200008e06ff */
[----:B------:R-:W-:Y:S01]  /*6950*/  IADD3 RZ, P1, R9, R6, RZ ;  /* 0x0000000609ff7210 */ /* 0x000fe20007f3e0ff */
[----:B------:R-:W-:-:S04]  /*6960*/  IMAD.MOV.U32 R4, RZ, RZ, R7 ;  /* 0x000000ffff047224 */ /* 0x000fc800078e0007 */
[----:B------:R-:W-:-:S08]  /*6970*/  IMAD.WIDE.U32.X R4, R21, UR5, R4, P1 ;  /* 0x0000000515047c25 */ /* 0x000fd000088e0404 */
.L_x_139:
[--C-:B------:R-:W-:Y:S01]  /*6980*/  SHF.R.U64 R8, R4, UR7, R5.reuse ;  /* 0x0000000704087c19 */ /* 0x100fe20008001205 */
[----:B------:R-:W-:Y:S01]  /*6990*/  ULDC.64 UR4, c[0x0][0x620] ;  /* 0x0001880000047ab9 */ /* 0x000fe20000000a00 */
[----:B------:R-:W-:Y:S01]  /*69a0*/  SHF.R.U32.HI R4, RZ, UR7, R5 ;  /* 0x00000007ff047c19 */ /* 0x000fe20008011605 */
[----:B------:R-:W2:Y:S01]  /*69b0*/  LDC R24, c[0x0][0x144] ;  /* 0x00005100ff187b82 */ /* 0x000ea20000000800 */
[----:B------:R-:W-:Y:S01]  /*69c0*/  IADD3 R7, P1, RZ, -R8, RZ ;  /* 0x80000008ff077210 */ /* 0x000fe20007f3e0ff */
[----:B------:R-:W-:Y:S01]  /*69d0*/  ULDC.64 UR8, c[0x0][0x640] ;  /* 0x0001900000087ab9 */ /* 0x000fe20000000a00 */
[----:B0-----:R-:W-:Y:S01]  /*69e0*/  I2FP.F32.U32 R9, R15 ;  /* 0x0000000f00097245 */ /* 0x001fe20000201000 */
[----:B------:R-:W-:Y:S02]  /*69f0*/  ULDC UR6, c[0x0][0x608] ;  /* 0x0001820000067ab9 */ /* 0x000fe40000000800 */
[----:B------:R-:W-:Y:S01]  /*6a00*/  IMAD.X R4, RZ, RZ, ~R4, P1 ;  /* 0x000000ffff047224 */ /* 0x000fe200008e0e04 */
[----:B------:R-:W-:Y:S01]  /*6a10*/  ISETP.NE.U32.AND P1, PT, RZ, UR8, PT ;  /* 0x00000008ff007c0c */ /* 0x000fe2000bf25070 */
[----:B------:R-:W0:Y:S02]  /*6a20*/  LDC R21, c[0x0][0x148] ;  /* 0x00005200ff157b82 */ /* 0x000e240000000800 */
[----:B------:R-:W-:Y:S01]  /*6a30*/  IMAD R6, R4, UR4, RZ ;  /* 0x0000000404067c24 */ /* 0x000fe2000f8e02ff */
[----:B------:R-:W-:Y:S01]  /*6a40*/  ISETP.NE.AND.EX P1, PT, RZ, UR9, PT, P1 ;  /* 0x00000009ff007c0c */ /* 0x000fe2000bf25310 */
[----:B------:R-:W-:Y:S01]  /*6a50*/  IMAD.WIDE.U32 R4, R7, UR4, R16 ;  /* 0x0000000407047c25 */ /* 0x000fe2000f8e0010 */
[----:B------:R-:W-:-:S03]  /*6a60*/  ULDC UR4, c[0x0][0x150] ;  /* 0x0000540000047ab9 */ /* 0x000fc60000000800 */
[----:B------:R-:W-:Y:S02]  /*6a70*/  IMAD R7, R7, UR5, R6 ;  /* 0x0000000507077c24 */ /* 0x000fe4000f8e0206 */
[----:B------:R-:W-:Y:S01]  /*6a80*/  FMUL R6, R9, UR4 ;  /* 0x0000000409067c20 */ /* 0x000fe20008400000 */
[----:B------:R-:W-:Y:S01]  /*6a90*/  ULDC UR4, c[0x0][0x618] ;  /* 0x0001860000047ab9 */ /* 0x000fe20000000800 */
[----:B------:R-:W-:Y:S01]  /*6aa0*/  ULDC UR5, c[0x0][0x154] ;  /* 0x0000550000057ab9 */ /* 0x000fe20000000800 */
[----:B------:R-:W-:-:S03]  /*6ab0*/  IMAD.IADD R5, R5, 0x1, R7 ;  /* 0x0000000105057824 */ /* 0x000fc600078e0207 */
[----:B------:R-:W3:Y:S02]  /*6ac0*/  F2I.U32.TRUNC.NTZ R6, R6 ;  /* 0x0000000600067305 */ /* 0x000ee4000020f000 */
[----:B------:R-:W-:Y:S02]  /*6ad0*/  SHF.R.U64 R9, R4, UR4, R5 ;  /* 0x0000000404097c19 */ /* 0x000fe40008001205 */
[----:B-1----:R-:W-:-:S05]  /*6ae0*/  I2FP.F32.U32 R4, R14 ;  /* 0x0000000e00047245 */ /* 0x002fca0000201000 */
[----:B------:R-:W-:Y:S01]  /*6af0*/  FMUL R22, R4, UR5 ;  /* 0x0000000504167c20 */ /* 0x000fe20008400000 */
[----:B------:R-:W-:Y:S01]  /*6b00*/  SHF.R.U32.HI R4, RZ, UR4, R5 ;  /* 0x00000004ff047c19 */ /* 0x000fe20008011605 */
[----:B------:R-:W-:-:S03]  /*6b10*/  ULDC UR4, c[0x0][0x658] ;  /* 0x0001960000047ab9 */ /* 0x000fc60000000800 */
[--C-:B------:R-:W-:Y:S01]  /*6b20*/  SHF.R.U64 R20, R9, UR6, R4.reuse ;  /* 0x0000000609147c19 */ /* 0x100fe20008001204 */
[----:B------:R-:W1:Y:S01]  /*6b30*/  F2I.U32.TRUNC.NTZ R22, R22 ;  /* 0x0000001600167305 */ /* 0x000e62000020f000 */
[----:B------:R-:W-:Y:S01]  /*6b40*/  SHF.R.U32.HI R5, RZ, UR6, R4 ;  /* 0x00000006ff057c19 */ /* 0x000fe20008011604 */
[----:B---3--:R-:W-:-:S03]  /*6b50*/  IMAD.MOV R6, RZ, RZ, -R6 ;  /* 0x000000ffff067224 */ /* 0x008fc600078e0a06 */
[----:B------:R-:W-:Y:S01]  /*6b60*/  SHF.R.U64 R18, R20, UR4, R5 ;  /* 0x0000000414127c19 */ /* 0x000fe20008001205 */
[----:B--2---:R-:W-:Y:S01]  /*6b70*/  IMAD R15, R24, R6, R15 ;  /* 0x00000006180f7224 */ /* 0x004fe200078e020f */
[----:B------:R-:W-:-:S03]  /*6b80*/  SHF.R.U32.HI R23, RZ, UR4, R5 ;  /* 0x00000004ff177c19 */ /* 0x000fc60008011605 */
[----:B------:R-:W-:Y:S02]  /*6b90*/  IMAD.MOV.U32 R4, RZ, RZ, R18 ;  /* 0x000000ffff047224 */ /* 0x000fe400078e0012 */
[----:B------:R-:W-:Y:S01]  /*6ba0*/  IMAD.MOV.U32 R5, RZ, RZ, R23 ;  /* 0x000000ffff057224 */ /* 0x000fe200078e0017 */
[----:B-1----:R-:W-:Y:S06]  /*6bb0*/  @!P1 BRA `(.L_x_140) ;  /* 0x0000000000289947 */ /* 0x002fec0003800000 */
[----:B------:R-:W-:Y:S02]  /*6bc0*/  ULDC UR4, c[0x0][0x64c] ;  /* 0x0001930000047ab9 */ /* 0x000fe40000000800 */
[----:B------:R-:W-:-:S05]  /*6bd0*/  IADD3 R5, P1, R18, UR4, RZ ;  /* 0x0000000412057c10 */ /* 0x000fca000ff3e0ff */
[----:B------:R-:W-:-:S04]  /*6be0*/  IMAD.X R23, RZ, RZ, R23, P1 ;  /* 0x000000ffff177224 */ /* 0x000fc800008e0617 */
[----:B------:R-:W-:-:S04]  /*6bf0*/  IMAD.WIDE.U32 R6, R23, UR8, RZ ;  /* 0x0000000817067c25 */ /* 0x000fc8000f8e00ff */
[----:B------:R-:W-:-:S04]  /*6c00*/  IMAD.WIDE.U32 R6, P1, R5, UR9, R6 ;  /* 0x0000000905067c25 */ /* 0x000fc8000f820006 */
[----:B------:R-:W-:-:S04]  /*6c10*/  IMAD.WIDE.U32 R4, R5, UR8, RZ ;  /* 0x0000000805047c25 */ /* 0x000fc8000f8e00ff */
[----:B------:R-:W-:Y:S01]  /*6c20*/  IMAD.MOV.U32 R4, RZ, RZ, R7 ;  /* 0x000000ffff047224 */ /* 0x000fe200078e0007 */
[----:B------:R-:W-:Y:S01]  /*6c30*/  IADD3 RZ, P3, R5, R6, RZ ;  /* 0x0000000605ff7210 */ /* 0x000fe20007f7e0ff */
[----:B------:R-:W-:-:S04]  /*6c40*/  IMAD.X R5, RZ, RZ, RZ, P1 ;  /* 0x000000ffff057224 */ /* 0x000fc800008e06ff */
[----:B------:R-:W-:-:S08]  /*6c50*/  IMAD.WIDE.U32.X R4, R23, UR9, R4, P3 ;  /* 0x0000000917047c25 */ /* 0x000fd000098e0404 */
.L_x_140:
[----:B------:R-:W-:Y:S01]  /*6c60*/  ISETP.NE.AND P1, PT, R2, 0x1, PT ;  /* 0x000000010200780c */ /* 0x000fe20003f25270 */
[----:B------:R-:W-:Y:S01]  /*6c70*/  ULDC UR4, c[0x0][0x648] ;  /* 0x0001920000047ab9 */ /* 0x000fe20000000800 */
[----:B------:R-:W-:Y:S01]  /*6c80*/  LOP3.LUT R20, R20, UR17, RZ, 0xc0, !PT ;  /* 0x0000001114147c12 */ /* 0x000fe2000f8ec0ff */
[----:B------:R-:W-:Y:S01]  /*6c90*/  IMAD.MOV R22, RZ, RZ, -R22 ;  /* 0x000000ffff167224 */ /* 0x000fe200078e0a16 */
[----:B------:R-:W-:Y:S01]  /*6ca0*/  SHF.R.U64 R5, R4, UR4, R5 ;  /* 0x0000000404057c19 */ /* 0x000fe20008001205 */
[----:B------:R-:W-:Y:S01]  /*6cb0*/  ULDC UR4, c[0x0][0x638] ;  /* 0x00018e0000047ab9 */ /* 0x000fe20000000800 */
[----:B------:R-:W-:Y:S01]  /*6cc0*/  LOP3.LUT R9, R9, UR16, RZ, 0xc0, !PT ;  /* 0x0000001009097c12 */ /* 0x000fe2000f8ec0ff */
[----:B------:R-:W-:Y:S01]  /*6cd0*/  ULDC UR5, c[0x0][0x610] ;  /* 0x0001840000057ab9 */ /* 0x000fe20000000800 */
[----:B------:R-:W-:Y:S02]  /*6ce0*/  IMAD.MOV.U32 R4, RZ, RZ, 0x1 ;  /* 0x00000001ff047424 */ /* 0x000fe400078e00ff */
[----:B------:R-:W-:-:S02]  /*6cf0*/  IMAD.MOV R7, RZ, RZ, -R5 ;  /* 0x000000ffff077224 */ /* 0x000fc400078e0a05 */
[----:B------:R-:W-:Y:S02]  /*6d00*/  IMAD R20, R5, UR18, R20 ;  /* 0x0000001205147c24 */ /* 0x000fe4000f8e0214 */
[----:B0-----:R-:W-:Y:S02]  /*6d10*/  @P1 IMAD R15, R21, R22, R14 ;  /* 0x00000016150f1224 */ /* 0x001fe400078e020e */
[----:B------:R-:W-:Y:S01]  /*6d20*/  IMAD R18, R7, UR4, R18 ;  /* 0x0000000407127c24 */ /* 0x000fe2000f8e0212 */
[----:B------:R-:W-:Y:S01]  /*6d30*/  ULDC UR4, c[0x0][0x600] ;  /* 0x0001800000047ab9 */ /* 0x000fe20000000800 */
[----:B------:R-:W-:Y:S02]  /*6d40*/  IMAD R15, R20, UR5, R15 ;  /* 0x00000005140f7c24 */ /* 0x000fe4000f8e020f */
[----:B------:R-:W-:-:S05]  /*6d50*/  IMAD R18, R18, UR4, R9 ;  /* 0x0000000412127c24 */ /* 0x000fca000f8e0209 */
[----:B------:R-:W-:Y:S02]  /*6d60*/  SEL R9, R18, R15, !P1 ;  /* 0x0000000f12097207 */ /* 0x000fe40004800000 */
[----:B------:R-:W-:-:S07]  /*6d70*/  SEL R7, R15, R18, !P1 ;  /* 0x000000120f077207 */ /* 0x000fce0004800000 */
.L_x_138:
[----:B------:R-:W-:Y:S05]  /*6d80*/  BSYNC B1 ;  /* 0x0000000000017941 */ /* 0x000fea0003800000 */
.L_x_137:
[----:B------:R-:W-:-:S13]  /*6d90*/  LOP3.LUT P1, RZ, R4, 0xff, RZ, 0xc0, !PT ;  /* 0x000000ff04ff7812 */ /* 0x000fda000782c0ff */
[----:B------:R-:W-:Y:S05]  /*6da0*/  @P1 BRA `(.L_x_141) ;  /* 0xfffffff4004c1947 */ /* 0x000fea000383ffff */
[----:B------:R-:W-:Y:S05]  /*6db0*/  BSYNC B0 ;  /* 0x0000000000007941 */ /* 0x000fea0003800000 */
.L_x_129:
[----:B------:R-:W-:-:S03]  /*6dc0*/  UMOV UR4, 0xffffffff ;  /* 0xffffffff00047882 */ /* 0x000fc60000000000 */
[----:B------:R-:W-:Y:S05]  /*6dd0*/  BRA.DIV UR4, `(.L_x_142) ;  /* 0x0000001204c07947 */ /* 0x000fea000b800000 */
[----:B------:R-:W-:-:S13]  /*6de0*/  ELECT P6, URZ, PT ;  /* 0x00000000003f782f */ /* 0x000fda00038c0000 */
.L_x_182:
[----:B------:R-:W-:Y:S04]  /*6df0*/  BSSY B0, `(.L_x_143) ;  /* 0x0000115000007945 */ /* 0x000fe80003800000 */
[----:B------:R-:W-:Y:S05]  /*6e00*/  @!P6 BRA `(.L_x_144) ;  /* 0x00000010004ce947 */ /* 0x000fea0003800000 */
[----:B------:R-:W-:-:S04]  /*6e10*/  LOP3.LUT R19, R19, 0x2, RZ, 0xfc, !PT ;  /* 0x0000000213137812 */ /* 0x000fc800078efcff */
[----:B------:R-:W-:-:S13]  /*6e20*/  ISETP.NE.AND P0, PT, R19, 0x3, PT ;  /* 0x000000031300780c */ /* 0x000fda0003f05270 */
[----:B------:R-:W-:Y:S05]  /*6e30*/  @!P0 BRA `(.L_x_145) ;  /* 0x0000000000048947 */ /* 0x000fea0003800000 */
[----:B------:R-:W-:Y:S01]  /*6e40*/  BPT.TRAP 0x1 ;  /* 0x000000040000795c */ /* 0x000fe20000300000 */
.L_x_145:
[----:B------:R-:W0:Y:S01]  /*6e50*/  S2R R3, SR_CgaCtaId ;  /* 0x0000000000037919 */ /* 0x000e220000008800 */
[----:B------:R-:W-:-:S04]  /*6e60*/  MOV R2, 0x400 ;  /* 0x0000040000027802 */ /* 0x000fc80000000f00 */
[----:B0-----:R-:W-:Y:S02]  /*6e70*/  LEA R3, R3, R2, 0x18 ;  /* 0x0000000203037211 */ /* 0x001fe400078ec0ff */
[----:B------:R-:W-:-:S03]  /*6e80*/  SHF.L.U32 R2, R0, 0x1f, RZ ;  /* 0x0000001f00027819 */ /* 0x000fc600000006ff */
[----:B------:R-:W-:-:S04]  /*6e90*/  VIADD R3, R3, 0xf0 ;  /* 0x000000f003037836 */ /* 0x000fc80000000000 */
[C---:B------:R-:W-:Y:S02]  /*6ea0*/  IMAD R7, R12.reuse, 0x8, R3 ;  /* 0x000000080c077824 */ /* 0x040fe400078e0203 */
[----:B------:R-:W-:Y:S02]  /*6eb0*/  VIADD R12, R12, 0x1 ;  /* 0x000000010c0c7836 */ /* 0x000fe40000000000 */
[----:B------:R-:W0:Y:S03]  /*6ec0*/  SYNCS.PHASECHK.TRANS64.TRYWAIT P0, [R7+URZ], R2 ;  /* 0x00000002070075a7 */ /* 0x000e26000800017f */
[----:B------:R-:W-:-:S04]  /*6ed0*/  ISETP.NE.AND P1, PT, R12, 0x1e, PT ;  /* 0x0000001e0c00780c */ /* 0x000fc80003f25270 */
[----:B------:R-:W-:Y:S02]  /*6ee0*/  SEL R5, RZ, 0x1, P1 ;  /* 0x00000001ff057807 */ /* 0x000fe40000800000 */
[----:B------:R-:W-:Y:S02]  /*6ef0*/  SEL R12, R12, RZ, P1 ;  /* 0x000000ff0c0c7207 */ /* 0x000fe40000800000 */
[----:B------:R-:W-:-:S03]  /*6f00*/  LOP3.LUT R5, R0, R5, RZ, 0x3c, !PT ;  /* 0x0000000500057212 */ /* 0x000fc600078e3cff */
[----:B------:R-:W-:Y:S01]  /*6f10*/  IMAD R9, R12, 0x8, R3 ;  /* 0x000000080c097824 */ /* 0x000fe200078e0203 */
[----:B------:R-:W-:Y:S01]  /*6f20*/  SHF.L.U32 R4, R5, 0x1f, RZ ;  /* 0x0000001f05047819 */ /* 0x000fe200000006ff */
[----:B0-----:R-:W-:Y:S06]  /*6f30*/  @!P0 BRA `(.L_x_146) ;  /* 0x0000001000888947 */ /* 0x001fec0003800000 */
.L_x_183:
[----:B------:R-:W1:Y:S01]  /*6f40*/  SYNCS.PHASECHK.TRANS64.TRYWAIT P0, [R9+URZ], R4 ;  /* 0x00000004090075a7 */ /* 0x000e62000800017f */
[----:B------:R-:W-:-:S05]  /*6f50*/  VIADD R0, R12, 0x1 ;  /* 0x000000010c007836 */ /* 0x000fca0000000000 */
[----:B------:R-:W-:-:S04]  /*6f60*/  ISETP.NE.AND P1, PT, R0, 0x1e, PT ;  /* 0x0000001e0000780c */ /* 0x000fc80003f25270 */
[----:B0-----:R-:W-:Y:S02]  /*6f70*/  SEL R2, RZ, 0x1, P1 ;  /* 0x00000001ff027807 */ /* 0x001fe40000800000 */
[----:B------:R-:W-:Y:S02]  /*6f80*/  SEL R0, R0, RZ, P1 ;  /* 0x000000ff00007207 */ /* 0x000fe40000800000 */
[----:B------:R-:W-:-:S03]  /*6f90*/  LOP3.LUT R7, R5, R2, RZ, 0x3c, !PT ;  /* 0x0000000205077212 */ /* 0x000fc600078e3cff */
[----:B------:R-:W-:Y:S01]  /*6fa0*/  IMAD R6, R0, 0x8, R3 ;  /* 0x0000000800067824 */ /* 0x000fe200078e0203 */
[----:B------:R-:W-:Y:S01]  /*6fb0*/  SHF.L.U32 R5, R7, 0x1f, RZ ;  /* 0x0000001f07057819 */ /* 0x000fe200000006ff */
[----:B-1----:R-:W-:Y:S06]  /*6fc0*/  @!P0 BRA `(.L_x_147) ;  /* 0x0000001000788947 */ /* 0x002fec0003800000 */
.L_x_184:
[----:B------:R-:W1:Y:S01]  /*6fd0*/  SYNCS.PHASECHK.TRANS64.TRYWAIT P0, [R6+URZ], R5 ;  /* 0x00000005060075a7 */ /* 0x000e62000800017f */
[----:B------:R-:W-:-:S05]  /*6fe0*/  VIADD R0, R0, 0x1 ;  /* 0x0000000100007836 */ /* 0x000fca0000000000 */
[----:B------:R-:W-:-:S04]  /*6ff0*/  ISETP.NE.AND P1, PT, R0, 0x1e, PT ;  /* 0x0000001e0000780c */ /* 0x000fc80003f25270 */
[----:B------:R-:W-:Y:S02]  /*7000*/  SEL R2, RZ, 0x1, P1 ;  /* 0x00000001ff027807 */ /* 0x000fe40000800000 */
[----:B------:R-:W-:Y:S02]  /*7010*/  SEL R0, R0, RZ, P1 ;  /* 0x000000ff00007207 */ /* 0x000fe40000800000 */
[----:B------:R-:W-:-:S03]  /*7020*/  LOP3.LUT R7, R7, R2, RZ, 0x3c, !PT ;  /* 0x0000000207077212 */ /* 0x000fc600078e3cff */
[----:B0-----:R-:W-:Y:S01]  /*7030*/  IMAD R9, R0, 0x8, R3 ;  /* 0x0000000800097824 */ /* 0x001fe200078e0203 */
[----:B------:R-:W-:Y:S01]  /*7040*/  SHF.L.U32 R4, R7, 0x1f, RZ ;  /* 0x0000001f07047819 */ /* 0x000fe200000006ff */
[----:B-1----:R-:W-:Y:S06]  /*7050*/  @!P0 BRA `(.L_x_148) ;  /* 0x0000001000688947 */ /* 0x002fec0003800000 */
.L_x_185:
        /* <DEDUP_REMOVED lines=9> */
.L_x_186:
        /* <DEDUP_REMOVED lines=9> */
.L_x_187:
        /* <DEDUP_REMOVED lines=9> */
.L_x_188:
        /* <DEDUP_REMOVED lines=9> */
.L_x_189:
        /* <DEDUP_REMOVED lines=9> */
.L_x_190:
        /* <DEDUP_REMOVED lines=9> */
.L_x_191:
        /* <DEDUP_REMOVED lines=9> */
.L_x_192:
        /* <DEDUP_REMOVED lines=9> */
.L_x_193:
        /* <DEDUP_REMOVED lines=9> */
.L_x_194:
        /* <DEDUP_REMOVED lines=9> */
.L_x_195:
        /* <DEDUP_REMOVED lines=9> */
.L_x_196:
        /* <DEDUP_REMOVED lines=9> */
.L_x_197:
        /* <DEDUP_REMOVED lines=9> */
.L_x_198:
        /* <DEDUP_REMOVED lines=9> */
.L_x_199:
        /* <DEDUP_REMOVED lines=9> */
.L_x_200:
        /* <DEDUP_REMOVED lines=9> */
.L_x_201:
        /* <DEDUP_REMOVED lines=9> */
.L_x_202:
        /* <DEDUP_REMOVED lines=9> */
.L_x_203:
        /* <DEDUP_REMOVED lines=9> */
.L_x_204:
        /* <DEDUP_REMOVED lines=9> */
.L_x_205:
        /* <DEDUP_REMOVED lines=9> */
.L_x_206:
        /* <DEDUP_REMOVED lines=9> */
.L_x_207:
        /* <DEDUP_REMOVED lines=9> */
.L_x_208:
        /* <DEDUP_REMOVED lines=9> */
.L_x_209:
        /* <DEDUP_REMOVED lines=9> */
.L_x_210:
[----:B------:R-:W1:Y:S01]  /*7e70*/  SYNCS.PHASECHK.TRANS64.TRYWAIT P0, [R6+URZ], R5 ;  /* 0x00000005060075a7 */ /* 0x000e62000800017f */
[----:B------:R-:W-:-:S05]  /*7e80*/  VIADD R0, R0, 0x1 ;  /* 0x0000000100007836 */ /* 0x000fca0000000000 */
[----:B------:R-:W-:-:S04]  /*7e90*/  ISETP.NE.AND P1, PT, R0, 0x1e, PT ;  /* 0x0000001e0000780c */ /* 0x000fc80003f25270 */
[----:B------:R-:W-:Y:S02]  /*7ea0*/  SEL R2, RZ, 0x1, P1 ;  /* 0x00000001ff027807 */ /* 0x000fe40000800000 */
[----:B------:R-:W-:Y:S02]  /*7eb0*/  SEL R0, R0, RZ, P1 ;  /* 0x000000ff00007207 */ /* 0x000fe40000800000 */
[----:B------:R-:W-:Y:S01]  /*7ec0*/  LOP3.LUT R2, R7, R2, RZ, 0x3c, !PT ;  /* 0x0000000207027212 */ /* 0x000fe200078e3cff */
[----:B-1----:R-:W-:Y:S06]  /*7ed0*/  @!P0 BRA `(.L_x_174) ;  /* 0x0000000800d08947 */ /* 0x002fec0003800000 */
.L_x_211:
[----:B------:R-:W-:Y:S01]  /*7ee0*/  IMAD R3, R0, 0x8, R3 ;  /* 0x0000000800037824 */ /* 0x000fe200078e0203 */
[----:B------:R-:W-:-:S07]  /*7ef0*/  SHF.L.U32 R0, R2, 0x1f, RZ ;  /* 0x0000001f02007819 */ /* 0x000fce00000006ff */
.L_x_175:
[----:B--2---:R2:W3:Y:S02]  /*7f00*/  SYNCS.PHASECHK.TRANS64.TRYWAIT P0, [R3+URZ], R0 ;  /* 0x00000000030075a7 */ /* 0x0044e4000800017f */
[----:B---3--:R-:W-:Y:S05]  /*7f10*/  @!P0 NANOSLEEP.SYNCS 0x989680 ;  /* 0x009896800000895d */ /* 0x008fea0003900000 */
[----:B------:R-:W3:Y:S02]  /*7f20*/  @!P0 SYNCS.PHASECHK.TRANS64 P0, [R3+URZ], R0 ;  /* 0x00000000030085a7 */ /* 0x000ee4000800007f */
[----:B---3--:R-:W-:Y:S05]  /*7f30*/  @!P0 BRA `(.L_x_175) ;  /* 0xfffffffc00f08947 */ /* 0x008fea000383ffff */
.L_x_144:
[----:B------:R-:W-:Y:S05]  /*7f40*/  BSYNC B0 ;  /* 0x0000000000007941 */ /* 0x000fea0003800000 */
.L_x_143:
[----:B------:R-:W-:Y:S05]  /*7f50*/  EXIT ;  /* 0x000000000000794d */ /* 0x000fea0003800000 */
.L_x_18:
[----:B---3--:R3:W4:Y:S02]  /*7f60*/  SYNCS.PHASECHK.TRANS64.TRYWAIT P1, [R3+URZ], R0 ;  /* 0x00000000030075a7 */ /* 0x008724000802017f */
[----:B----4-:R-:W-:Y:S05]  /*7f70*/  @!P1 NANOSLEEP.SYNCS 0x989680 ;  /* 0x009896800000995d */ /* 0x010fea0003900000 */
[----:B------:R-:W4:Y:S02]  /*7f80*/  @!P1 SYNCS.PHASECHK.TRANS64 P1, [R3+URZ], R0 ;  /* 0x00000000030095a7 */ /* 0x000f24000802007f */
[----:B----4-:R-:W-:Y:S05]  /*7f90*/  @!P1 BRA `(.L_x_18) ;  /* 0xfffffffc00f09947 */ /* 0x010fea000383ffff */
[----:B------:R-:W-:Y:S05]  /*7fa0*/  BRA `(.L_x_17) ;  /* 0xffffff9400787947 */ /* 0x000fea000383ffff */
.L_x_23:
[----:B-1----:R-:W-:-:S04]  /*7fb0*/  IMAD.U32 R5, RZ, RZ, UR7 ;  /* 0x00000007ff057e24 */ /* 0x002fc8000f8e00ff */
[----:B------:R1:W2:Y:S03]  /*7fc0*/  SYNCS.PHASECHK.TRANS64.TRYWAIT P1, [R5+URZ], R4 ;  /* 0x00000004050075a7 */ /* 0x0002a6000802017f */
[----:B--2---:R-:W-:Y:S05]  /*7fd0*/  @!P1 NANOSLEEP.SYNCS 0x989680 ;  /* 0x009896800000995d */ /* 0x004fea0003900000 */
[----:B------:R-:W2:Y:S02]  /*7fe0*/  @!P1 SYNCS.PHASECHK.TRANS64 P1, [R5+URZ], R4 ;  /* 0x00000004050095a7 */ /* 0x000ea4000802007f */
[----:B--2---:R-:W-:Y:S05]  /*7ff0*/  @!P1 BRA `(.L_x_23) ;  /* 0xfffffffc00ec9947 */ /* 0x004fea000383ffff */
[----:B------:R-:W-:Y:S05]  /*8000*/  BRA `(.L_x_22) ;  /* 0xffffff9800687947 */ /* 0x000fea000383ffff */
.L_x_130:
[----:B------:R-:W-:Y:S01]  /*8010*/  BSSY B1, `(.L_x_176) ;  /* 0x0000006000017945 */ /* 0x000fe20003800000 */
[----:B------:R-:W-:-:S07]  /*8020*/  IMAD.MOV.U32 R15, RZ, RZ, -0x1 ;  /* 0xffffffffff0f7424 */ /* 0x000fce00078e00ff */
[----:B------:R-:W-:Y:S05]  /*8030*/  WARPSYNC.COLLECTIVE R15, `(.L_x_177) ;  /* 0x000000000f0c7348 */ /* 0x000fea0003c00000 */
[----:B------:R-:W-:Y:S02]  /*8040*/  ELECT P6, UR62, PT ;  /* 0x00000000003e782f */ /* 0x000fe400038c0000 */
[----:B------:R-:W-:Y:S01]  /*8050*/  MOV R14, UR62 ;  /* 0x0000003e000e7c02 */ /* 0x000fe20008000f00 */
[----:B------:R-:W-:Y:S10]  /*8060*/  ENDCOLLECTIVE ;  /* 0x000000000000791b */ /* 0x000ff40003800000 */
.L_x_177:
[----:B------:R-:W-:Y:S05]  /*8070*/  BSYNC B1 ;  /* 0x0000000000017941 */ /* 0x000fea0003800000 */
.L_x_176:
[----:B------:R-:W-:Y:S05]  /*8080*/  BRA `(.L_x_178) ;  /* 0xffffffe000a07947 */ /* 0x000fea000383ffff */
.L_x_133:
[----:B0-----:R0:W1:Y:S02]  /*8090*/  SYNCS.PHASECHK.TRANS64.TRYWAIT P1, [R14+URZ+0xf0], R7 ;  /* 0x0000f0070e0075a7 */ /* 0x001064000802017f */
[----:B-1----:R-:W-:Y:S05]  /*80a0*/  @!P1 NANOSLEEP.SYNCS 0x989680 ;  /* 0x009896800000995d */ /* 0x002fea0003900000 */
[----:B------:R-:W1:Y:S02]  /*80b0*/  @!P1 SYNCS.PHASECHK.TRANS64 P1, [R14+URZ+0xf0], R7 ;  /* 0x0000f0070e0095a7 */ /* 0x000e64000802007f */
[----:B-1----:R-:W-:Y:S05]  /*80c0*/  @!P1 BRA `(.L_x_133) ;  /* 0xfffffffc00f09947 */ /* 0x002fea000383ffff */
[----:B------:R-:W-:Y:S05]  /*80d0*/  BRA `(.L_x_179) ;  /* 0xffffffe000d47947 */ /* 0x000fea000383ffff */
.L_x_142:
[----:B------:R-:W-:Y:S01]  /*80e0*/  BSSY B0, `(.L_x_180) ;  /* 0x0000006000007945 */ /* 0x000fe20003800000 */
[----:B------:R-:W-:-:S07]  /*80f0*/  IMAD.MOV.U32 R15, RZ, RZ, -0x1 ;  /* 0xffffffffff0f7424 */ /* 0x000fce00078e00ff */
[----:B------:R-:W-:Y:S05]  /*8100*/  WARPSYNC.COLLECTIVE R15, `(.L_x_181) ;  /* 0x000000000f0c7348 */ /* 0x000fea0003c00000 */
[----:B------:R-:W-:Y:S02]  /*8110*/  ELECT P6, UR62, PT ;  /* 0x00000000003e782f */ /* 0x000fe400038c0000 */
[----:B------:R-:W-:Y:S01]  /*8120*/  MOV R14, UR62 ;  /* 0x0000003e000e7c02 */ /* 0x000fe20008000f00 */
[----:B------:R-:W-:Y:S10]  /*8130*/  ENDCOLLECTIVE ;  /* 0x000000000000791b */ /* 0x000ff40003800000 */
.L_x_181:
[----:B------:R-:W-:Y:S05]  /*8140*/  BSYNC B0 ;  /* 0x0000000000007941 */ /* 0x000fea0003800000 */
.L_x_180:
[----:B------:R-:W-:Y:S05]  /*8150*/  BRA `(.L_x_182) ;  /* 0xffffffec00247947 */ /* 0x000fea000383ffff */
.L_x_146:
[----:B0-----:R0:W1:Y:S02]  /*8160*/  SYNCS.PHASECHK.TRANS64.TRYWAIT P0, [R7+URZ], R2 ;  /* 0x00000002070075a7 */ /* 0x001064000800017f */
[----:B-1----:R-:W-:Y:S05]  /*8170*/  @!P0 NANOSLEEP.SYNCS 0x989680 ;  /* 0x009896800000895d */ /* 0x002fea0003900000 */
[----:B------:R-:W1:Y:S02]  /*8180*/  @!P0 SYNCS.PHASECHK.TRANS64 P0, [R7+URZ], R2 ;  /* 0x00000002070085a7 */ /* 0x000e64000800007f */
[----:B-1----:R-:W-:Y:S05]  /*8190*/  @!P0 BRA `(.L_x_146) ;  /* 0xfffffffc00f08947 */ /* 0x002fea000383ffff */
[----:B------:R-:W-:Y:S05]  /*81a0*/  BRA `(.L_x_183) ;  /* 0xffffffec00647947 */ /* 0x000fea000383ffff */
.L_x_147:
[----:B0-----:R0:W1:Y:S02]  /*81b0*/  SYNCS.PHASECHK.TRANS64.TRYWAIT P0, [R9+URZ], R4 ;  /* 0x00000004090075a7 */ /* 0x001064000800017f */
[----:B-1----:R-:W-:Y:S05]  /*81c0*/  @!P0 NANOSLEEP.SYNCS 0x989680 ;  /* 0x009896800000895d */ /* 0x002fea0003900000 */
[----:B------:R-:W1:Y:S02]  /*81d0*/  @!P0 SYNCS.PHASECHK.TRANS64 P0, [R9+URZ], R4 ;  /* 0x00000004090085a7 */ /* 0x000e64000800007f */
[----:B-1----:R-:W-:Y:S05]  /*81e0*/  @!P0 BRA `(.L_x_147) ;  /* 0xfffffffc00f08947 */ /* 0x002fea000383ffff */
[----:B------:R-:W-:Y:S05]  /*81f0*/  BRA `(.L_x_184) ;  /* 0xffffffec00747947 */ /* 0x000fea000383ffff */
.L_x_148:
[----:B0-----:R0:W1:Y:S02]  /*8200*/  SYNCS.PHASECHK.TRANS64.TRYWAIT P0, [R6+URZ], R5 ;  /* 0x00000005060075a7 */ /* 0x001064000800017f */
[----:B-1----:R-:W-:Y:S05]  /*8210*/  @!P0 NANOSLEEP.SYNCS 0x989680 ;  /* 0x009896800000895d */ /* 0x002fea0003900000 */
[----:B------:R-:W1:Y:S02]  /*8220*/  @!P0 SYNCS.PHASECHK.TRANS64 P0, [R6+URZ], R5 ;  /* 0x00000005060085a7 */ /* 0x000e64000800007f */
[----:B-1----:R-:W-:Y:S05]  /*8230*/  @!P0 BRA `(.L_x_148) ;  /* 0xfffffffc00f08947 */ /* 0x002fea000383ffff */
[----:B------:R-:W-:Y:S05]  /*8240*/  BRA `(.L_x_185) ;  /* 0xffffffec00847947 */ /* 0x000fea000383ffff */
.L_x_149:
[----:B0-----:R0:W1:Y:S02]  /*8250*/  SYNCS.PHASECHK.TRANS64.TRYWAIT P0, [R9+URZ], R4 ;  /* 0x00000004090075a7 */ /* 0x001064000800017f */
[----:B-1----:R-:W-:Y:S05]  /*8260*/  @!P0 NANOSLEEP.SYNCS 0x989680 ;  /* 0x009896800000895d */ /* 0x002fea0003900000 */
[----:B------:R-:W1:Y:S02]  /*8270*/  @!P0 SYNCS.PHASECHK.TRANS64 P0, [R9+URZ], R4 ;  /* 0x00000004090085a7 */ /* 0x000e64000800007f */
[----:B-1----:R-:W-:Y:S05]  /*8280*/  @!P0 BRA `(.L_x_149) ;  /* 0xfffffffc00f08947 */ /* 0x002fea000383ffff */
[----:B------:R-:W-:Y:S05]  /*8290*/  BRA `(.L_x_186) ;  /* 0xffffffec00947947 */ /* 0x000fea000383ffff */
.L_x_150:
[----:B0-----:R0:W1:Y:S02]  /*82a0*/  SYNCS.PHASECHK.TRANS64.TRYWAIT P0, [R6+URZ], R5 ;  /* 0x00000005060075a7 */ /* 0x001064000800017f */
[----:B-1----:R-:W-:Y:S05]  /*82b0*/  @!P0 NANOSLEEP.SYNCS 0x989680 ;  /* 0x009896800000895d */ /* 0x002fea0003900000 */
[----:B------:R-:W1:Y:S02]  /*82c0*/  @!P0 SYNCS.PHASECHK.TRANS64 P0, [R6+URZ], R5 ;  /* 0x00000005060085a7 */ /* 0x000e64000800007f */
[----:B-1----:R-:W-:Y:S05]  /*82d0*/  @!P0 BRA `(.L_x_150) ;  /* 0xfffffffc00f08947 */ /* 0x002fea000383ffff */
[----:B------:R-:W-:Y:S05]  /*82e0*/  BRA `(.L_x_187) ;  /* 0xffffffec00a47947 */ /* 0x000fea000383ffff */
.L_x_151:
[----:B0-----:R0:W1:Y:S02]  /*82f0*/  SYNCS.PHASECHK.TRANS64.TRYWAIT P0, [R9+URZ], R4 ;  /* 0x00000004090075a7 */ /* 0x001064000800017f */
[----:B-1----:R-:W-:Y:S05]  /*8300*/  @!P0 NANOSLEEP.SYNCS 0x989680 ;  /* 0x009896800000895d */ /* 0x002fea0003900000 */
[----:B------:R-:W1:Y:S02]  /*8310*/  @!P0 SYNCS.PHASECHK.TRANS64 P0, [R9+URZ], R4 ;  /* 0x00000004090085a7 */ /* 0x000e64000800007f */
[----:B-1----:R-:W-:Y:S05]  /*8320*/  @!P0 BRA `(.L_x_151) ;  /* 0xfffffffc00f08947 */ /* 0x002fea000383ffff */
[----:B------:R-:W-:Y:S05]  /*8330*/  BRA `(.L_x_188) ;  /* 0xffffffec00b47947 */ /* 0x000fea000383ffff */
.L_x_152:
[----:B0-----:R0:W1:Y:S02]  /*8340*/  SYNCS.PHASECHK.TRANS64.TRYWAIT P0, [R6+URZ], R5 ;  /* 0x00000005060075a7 */ /* 0x001064000800017f */
[----:B-1----:R-:W-:Y:S05]  /*8350*/  @!P0 NANOSLEEP.SYNCS 0x989680 ;  /* 0x009896800000895d */ /* 0x002fea0003900000 */
[----:B------:R-:W1:Y:S02]  /*8360*/  @!P0 SYNCS.PHASECHK.TRANS64 P0, [R6+URZ], R5 ;  /* 0x00000005060085a7 */ /* 0x000e64000800007f */
[----:B-1----:R-:W-:Y:S05]  /*8370*/  @!P0 BRA `(.L_x_152) ;  /* 0xfffffffc00f08947 */ /* 0x002fea000383ffff */
[----:B------:R-:W-:Y:S05]  /*8380*/  BRA `(.L_x_189) ;  /* 0xffffffec00c47947 */ /* 0x000fea000383ffff */
.L_x_153:
[----:B0-----:R0:W1:Y:S02]  /*8390*/  SYNCS.PHASECHK.TRANS64.TRYWAIT P0, [R9+URZ], R4 ;  /* 0x00000004090075a7 */ /* 0x001064000800017f */
[----:B-1----:R-:W-:Y:S05]  /*83a0*/  @!P0 NANOSLEEP.SYNCS 0x989680 ;  /* 0x009896800000895d */ /* 0x002fea0003900000 */
[----:B------:R-:W1:Y:S02]  /*83b0*/  @!P0 SYNCS.PHASECHK.TRANS64 P0, [R9+URZ], R4 ;  /* 0x00000004090085a7 */ /* 0x000e64000800007f */
[----:B-1----:R-:W-:Y:S05]  /*83c0*/  @!P0 BRA `(.L_x_153) ;  /* 0xfffffffc00f08947 */ /* 0x002fea000383ffff */
[----:B------:R-:W-:Y:S05]  /*83d0*/  BRA `(.L_x_190) ;  /* 0xffffffec00d47947 */ /* 0x000fea000383ffff */
.L_x_154:
[----:B0-----:R0:W1:Y:S02]  /*83e0*/  SYNCS.PHASECHK.TRANS64.TRYWAIT P0, [R6+URZ], R5 ;  /* 0x00000005060075a7 */ /* 0x001064000800017f */
[----:B-1----:R-:W-:Y:S05]  /*83f0*/  @!P0 NANOSLEEP.SYNCS 0x989680 ;  /* 0x009896800000895d */ /* 0x002fea0003900000 */
[----:B------:R-:W1:Y:S02]  /*8400*/  @!P0 SYNCS.PHASECHK.TRANS64 P0, [R6+URZ], R5 ;  /* 0x00000005060085a7 */ /* 0x000e64000800007f */
[----:B-1----:R-:W-:Y:S05]  /*8410*/  @!P0 BRA `(.L_x_154) ;  /* 0xfffffffc00f08947 */ /* 0x002fea000383ffff */
[----:B------:R-:W-:Y:S05]  /*8420*/  BRA `(.L_x_191) ;  /* 0xffffffec00e47947 */ /* 0x000fea000383ffff */
.L_x_155:
[----:B0-----:R0:W1:Y:S02]  /*8430*/  SYNCS.PHASECHK.TRANS64.TRYWAIT P0, [R9+URZ], R4 ;  /* 0x00000004090075a7 */ /* 0x001064000800017f */
[----:B-1----:R-:W-:Y:S05]  /*8440*/  @!P0 NANOSLEEP.SYNCS 0x989680 ;  /* 0x009896800000895d */ /* 0x002fea0003900000 */
[----:B------:R-:W1:Y:S02]  /*8450*/  @!P0 SYNCS.PHASECHK.TRANS64 P0, [R9+URZ], R4 ;  /* 0x00000004090085a7 */ /* 0x000e64000800007f */
[----:B-1----:R-:W-:Y:S05]  /*8460*/  @!P0 BRA `(.L_x_155) ;  /* 0xfffffffc00f08947 */ /* 0x002fea000383ffff */
[----:B------:R-:W-:Y:S05]  /*8470*/  BRA `(.L_x_192) ;  /* 0xffffffec00f47947 */ /* 0x000fea000383ffff */
.L_x_156:
[----:B0-----:R0:W1:Y:S02]  /*8480*/  SYNCS.PHASECHK.TRANS64.TRYWAIT P0, [R6+URZ], R5 ;  /* 0x00000005060075a7 */ /* 0x001064000800017f */
[----:B-1----:R-:W-:Y:S05]  /*8490*/  @!P0 NANOSLEEP.SYNCS 0x989680 ;  /* 0x009896800000895d */ /* 0x002fea0003900000 */
[----:B------:R-:W1:Y:S02]  /*84a0*/  @!P0 SYNCS.PHASECHK.TRANS64 P0, [R6+URZ], R5 ;  /* 0x00000005060085a7 */ /* 0x000e64000800007f */
[----:B-1----:R-:W-:Y:S05]  /*84b0*/  @!P0 BRA `(.L_x_156) ;  /* 0xfffffffc00f08947 */ /* 0x002fea000383ffff */
[----:B------:R-:W-:Y:S05]  /*84c0*/  BRA `(.L_x_193) ;  /* 0xfffffff000047947 */ /* 0x000fea000383ffff */
.L_x_157:
[----:B0-----:R0:W1:Y:S02]  /*84d0*/  SYNCS.PHASECHK.TRANS64.TRYWAIT P0, [R9+URZ], R4 ;  /* 0x00000004090075a7 */ /* 0x001064000800017f */
[----:B-1----:R-:W-:Y:S05]  /*84e0*/  @!P0 NANOSLEEP.SYNCS 0x989680 ;  /* 0x009896800000895d */ /* 0x002fea0003900000 */
[----:B------:R-:W1:Y:S02]  /*84f0*/  @!P0 SYNCS.PHASECHK.TRANS64 P0, [R9+URZ], R4 ;  /* 0x00000004090085a7 */ /* 0x000e64000800007f */
[----:B-1----:R-:W-:Y:S05]  /*8500*/  @!P0 BRA `(.L_x_157) ;  /* 0xfffffffc00f08947 */ /* 0x002fea000383ffff */
[----:B------:R-:W-:Y:S05]  /*8510*/  BRA `(.L_x_194) ;  /* 0xfffffff000147947 */ /* 0x000fea000383ffff */
.L_x_158:
[----:B0-----:R0:W1:Y:S02]  /*8520*/  SYNCS.PHASECHK.TRANS64.TRYWAIT P0, [R6+URZ], R5 ;  /* 0x00000005060075a7 */ /* 0x001064000800017f */
[----:B-1----:R-:W-:Y:S05]  /*8530*/  @!P0 NANOSLEEP.SYNCS 0x989680 ;  /* 0x009896800000895d */ /* 0x002fea0003900000 */
[----:B------:R-:W1:Y:S02]  /*8540*/  @!P0 SYNCS.PHASECHK.TRANS64 P0, [R6+URZ], R5 ;  /* 0x00000005060085a7 */ /* 0x000e64000800007f */
[----:B-1----:R-:W-:Y:S05]  /*8550*/  @!P0 BRA `(.L_x_158) ;  /* 0xfffffffc00f08947 */ /* 0x002fea000383ffff */
[----:B------:R-:W-:Y:S05]  /*8560*/  BRA `(.L_x_195) ;  /* 0xfffffff000247947 */ /* 0x000fea000383ffff */
.L_x_159:
[----:B0-----:R0:W1:Y:S02]  /*8570*/  SYNCS.PHASECHK.TRANS64.TRYWAIT P0, [R9+URZ], R4 ;  /* 0x00000004090075a7 */ /* 0x001064000800017f */
[----:B-1----:R-:W-:Y:S05]  /*8580*/  @!P0 NANOSLEEP.SYNCS 0x989680 ;  /* 0x009896800000895d */ /* 0x002fea0003900000 */
[----:B------:R-:W1:Y:S02]  /*8590*/  @!P0 SYNCS.PHASECHK.TRANS64 P0, [R9+URZ], R4 ;  /* 0x00000004090085a7 */ /* 0x000e64000800007f */
[----:B-1----:R-:W-:Y:S05]  /*85a0*/  @!P0 BRA `(.L_x_159) ;  /* 0xfffffffc00f08947 */ /* 0x002fea000383ffff */
[----:B------:R-:W-:Y:S05]  /*85b0*/  BRA `(.L_x_196) ;  /* 0xfffffff000347947 */ /* 0x000fea000383ffff */
.L_x_160:
[----:B0-----:R0:W1:Y:S02]  /*85c0*/  SYNCS.PHASECHK.TRANS64.TRYWAIT P0, [R6+URZ], R5 ;  /* 0x00000005060075a7 */ /* 0x001064000800017f */
[----:B-1----:R-:W-:Y:S05]  /*85d0*/  @!P0 NANOSLEEP.SYNCS 0x989680 ;  /* 0x009896800000895d */ /* 0x002fea0003900000 */
[----:B------:R-:W1:Y:S02]  /*85e0*/  @!P0 SYNCS.PHASECHK.TRANS64 P0, [R6+URZ], R5 ;  /* 0x00000005060085a7 */ /* 0x000e64000800007f */
[----:B-1----:R-:W-:Y:S05]  /*85f0*/  @!P0 BRA `(.L_x_160) ;  /* 0xfffffffc00f08947 */ /* 0x002fea000383ffff */
[----:B------:R-:W-:Y:S05]  /*8600*/  BRA `(.L_x_197) ;  /* 0xfffffff000447947 */ /* 0x000fea000383ffff */
.L_x_161:
[----:B0-----:R0:W1:Y:S02]  /*8610*/  SYNCS.PHASECHK.TRANS64.TRYWAIT P0, [R9+URZ], R4 ;  /* 0x00000004090075a7 */ /* 0x001064000800017f */
[----:B-1----:R-:W-:Y:S05]  /*8620*/  @!P0 NANOSLEEP.SYNCS 0x989680 ;  /* 0x009896800000895d */ /* 0x002fea0003900000 */
[----:B------:R-:W1:Y:S02]  /*8630*/  @!P0 SYNCS.PHASECHK.TRANS64 P0, [R9+URZ], R4 ;  /* 0x00000004090085a7 */ /* 0x000e64000800007f */
[----:B-1----:R-:W-:Y:S05]  /*8640*/  @!P0 BRA `(.L_x_161) ;  /* 0xfffffffc00f08947 */ /* 0x002fea000383ffff */
[----:B------:R-:W-:Y:S05]  /*8650*/  BRA `(.L_x_198) ;  /* 0xfffffff000547947 */ /* 0x000fea000383ffff */
.L_x_162:
[----:B0-----:R0:W1:Y:S02]  /*8660*/  SYNCS.PHASECHK.TRANS64.TRYWAIT P0, [R6+URZ], R5 ;  /* 0x00000005060075a7 */ /* 0x001064000800017f */
[----:B-1----:R-:W-:Y:S05]  /*8670*/  @!P0 NANOSLEEP.SYNCS 0x989680 ;  /* 0x009896800000895d */ /* 0x002fea0003900000 */
[----:B------:R-:W1:Y:S02]  /*8680*/  @!P0 SYNCS.PHASECHK.TRANS64 P0, [R6+URZ], R5 ;  /* 0x00000005060085a7 */ /* 0x000e64000800007f */
[----:B-1----:R-:W-:Y:S05]  /*8690*/  @!P0 BRA `(.L_x_162) ;  /* 0xfffffffc00f08947 */ /* 0x002fea000383ffff */
[----:B------:R-:W-:Y:S05]  /*86a0*/  BRA `(.L_x_199) ;  /* 0xfffffff000647947 */ /* 0x000fea000383ffff */
.L_x_163:
[----:B0-----:R0:W1:Y:S02]  /*86b0*/  SYNCS.PHASECHK.TRANS64.TRYWAIT P0, [R9+URZ], R4 ;  /* 0x00000004090075a7 */ /* 0x001064000800017f */
[----:B-1----:R-:W-:Y:S05]  /*86c0*/  @!P0 NANOSLEEP.SYNCS 0x989680 ;  /* 0x009896800000895d */ /* 0x002fea0003900000 */
[----:B------:R-:W1:Y:S02]  /*86d0*/  @!P0 SYNCS.PHASECHK.TRANS64 P0, [R9+URZ], R4 ;  /* 0x00000004090085a7 */ /* 0x000e64000800007f */
[----:B-1----:R-:W-:Y:S05]  /*86e0*/  @!P0 BRA `(.L_x_163) ;  /* 0xfffffffc00f08947 */ /* 0x002fea000383ffff */
[----:B------:R-:W-:Y:S05]  /*86f0*/  BRA `(.L_x_200) ;  /* 0xfffffff000747947 */ /* 0x000fea000383ffff */
.L_x_164:
[----:B0-----:R0:W1:Y:S02]  /*8700*/  SYNCS.PHASECHK.TRANS64.TRYWAIT P0, [R6+URZ], R5 ;  /* 0x00000005060075a7 */ /* 0x001064000800017f */
[----:B-1----:R-:W-:Y:S05]  /*8710*/  @!P0 NANOSLEEP.SYNCS 0x989680 ;  /* 0x009896800000895d */ /* 0x002fea0003900000 */
[----:B------:R-:W1:Y:S02]  /*8720*/  @!P0 SYNCS.PHASECHK.TRANS64 P0, [R6+URZ], R5 ;  /* 0x00000005060085a7 */ /* 0x000e64000800007f */
[----:B-1----:R-:W-:Y:S05]  /*8730*/  @!P0 BRA `(.L_x_164) ;  /* 0xfffffffc00f08947 */ /* 0x002fea000383ffff */
[----:B------:R-:W-:Y:S05]  /*8740*/  BRA `(.L_x_201) ;  /* 0xfffffff000847947 */ /* 0x000fea000383ffff */
.L_x_165:
[----:B0-----:R0:W1:Y:S02]  /*8750*/  SYNCS.PHASECHK.TRANS64.TRYWAIT P0, [R9+URZ], R4 ;  /* 0x00000004090075a7 */ /* 0x001064000800017f */
[----:B-1----:R-:W-:Y:S05]  /*8760*/  @!P0 NANOSLEEP.SYNCS 0x989680 ;  /* 0x009896800000895d */ /* 0x002fea0003900000 */
[----:B------:R-:W1:Y:S02]  /*8770*/  @!P0 SYNCS.PHASECHK.TRANS64 P0, [R9+URZ], R4 ;  /* 0x00000004090085a7 */ /* 0x000e64000800007f */
[----:B-1----:R-:W-:Y:S05]  /*8780*/  @!P0 BRA `(.L_x_165) ;  /* 0xfffffffc00f08947 */ /* 0x002fea000383ffff */
[----:B------:R-:W-:Y:S05]  /*8790*/  BRA `(.L_x_202) ;  /* 0xfffffff000947947 */ /* 0x000fea000383ffff */
.L_x_166:
[----:B0-----:R0:W1:Y:S02]  /*87a0*/  SYNCS.PHASECHK.TRANS64.TRYWAIT P0, [R6+URZ], R5 ;  /* 0x00000005060075a7 */ /* 0x001064000800017f */
[----:B-1----:R-:W-:Y:S05]  /*87b0*/  @!P0 NANOSLEEP.SYNCS 0x989680 ;  /* 0x009896800000895d */ /* 0x002fea0003900000 */
[----:B------:R-:W1:Y:S02]  /*87c0*/  @!P0 SYNCS.PHASECHK.TRANS64 P0, [R6+URZ], R5 ;  /* 0x00000005060085a7 */ /* 0x000e64000800007f */
[----:B-1----:R-:W-:Y:S05]  /*87d0*/  @!P0 BRA `(.L_x_166) ;  /* 0xfffffffc00f08947 */ /* 0x002fea000383ffff */
[----:B------:R-:W-:Y:S05]  /*87e0*/  BRA `(.L_x_203) ;  /* 0xfffffff000a47947 */ /* 0x000fea000383ffff */
.L_x_167:
[----:B0-----:R0:W1:Y:S02]  /*87f0*/  SYNCS.PHASECHK.TRANS64.TRYWAIT P0, [R9+URZ], R4 ;  /* 0x00000004090075a7 */ /* 0x001064000800017f */
[----:B-1----:R-:W-:Y:S05]  /*8800*/  @!P0 NANOSLEEP.SYNCS 0x989680 ;  /* 0x009896800000895d */ /* 0x002fea0003900000 */
[----:B------:R-:W1:Y:S02]  /*8810*/  @!P0 SYNCS.PHASECHK.TRANS64 P0, [R9+URZ], R4 ;  /* 0x00000004090085a7 */ /* 0x000e64000800007f */
[----:B-1----:R-:W-:Y:S05]  /*8820*/  @!P0 BRA `(.L_x_167) ;  /* 0xfffffffc00f08947 */ /* 0x002fea000383ffff */
[----:B------:R-:W-:Y:S05]  /*8830*/  BRA `(.L_x_204) ;  /* 0xfffffff000b47947 */ /* 0x000fea000383ffff */
.L_x_168:
[----:B0-----:R0:W1:Y:S02]  /*8840*/  SYNCS.PHASECHK.TRANS64.TRYWAIT P0, [R6+URZ], R5 ;  /* 0x00000005060075a7 */ /* 0x001064000800017f */
[----:B-1----:R-:W-:Y:S05]  /*8850*/  @!P0 NANOSLEEP.SYNCS 0x989680 ;  /* 0x009896800000895d */ /* 0x002fea0003900000 */
[----:B------:R-:W1:Y:S02]  /*8860*/  @!P0 SYNCS.PHASECHK.TRANS64 P0, [R6+URZ], R5 ;  /* 0x00000005060085a7 */ /* 0x000e64000800007f */
[----:B-1----:R-:W-:Y:S05]  /*8870*/  @!P0 BRA `(.L_x_168) ;  /* 0xfffffffc00f08947 */ /* 0x002fea000383ffff */
[----:B------:R-:W-:Y:S05]  /*8880*/  BRA `(.L_x_205) ;  /* 0xfffffff000c47947 */ /* 0x000fea000383ffff */
.L_x_169:
[----:B0-----:R0:W1:Y:S02]  /*8890*/  SYNCS.PHASECHK.TRANS64.TRYWAIT P0, [R9+URZ], R4 ;  /* 0x00000004090075a7 */ /* 0x001064000800017f */
[----:B-1----:R-:W-:Y:S05]  /*88a0*/  @!P0 NANOSLEEP.SYNCS 0x989680 ;  /* 0x009896800000895d */ /* 0x002fea0003900000 */
[----:B------:R-:W1:Y:S02]  /*88b0*/  @!P0 SYNCS.PHASECHK.TRANS64 P0, [R9+URZ], R4 ;  /* 0x00000004090085a7 */ /* 0x000e64000800007f */
[----:B-1----:R-:W-:Y:S05]  /*88c0*/  @!P0 BRA `(.L_x_169) ;  /* 0xfffffffc00f08947 */ /* 0x002fea000383ffff */
[----:B------:R-:W-:Y:S05]  /*88d0*/  BRA `(.L_x_206) ;  /* 0xfffffff000d47947 */ /* 0x000fea000383ffff */
.L_x_170:
[----:B0-----:R0:W1:Y:S02]  /*88e0*/  SYNCS.PHASECHK.TRANS64.TRYWAIT P0, [R6+URZ], R5 ;  /* 0x00000005060075a7 */ /* 0x001064000800017f */
[----:B-1----:R-:W-:Y:S05]  /*88f0*/  @!P0 NANOSLEEP.SYNCS 0x989680 ;  /* 0x009896800000895d */ /* 0x002fea0003900000 */
[----:B------:R-:W1:Y:S02]  /*8900*/  @!P0 SYNCS.PHASECHK.TRANS64 P0, [R6+URZ], R5 ;  /* 0x00000005060085a7 */ /* 0x000e64000800007f */
[----:B-1----:R-:W-:Y:S05]  /*8910*/  @!P0 BRA `(.L_x_170) ;  /* 0xfffffffc00f08947 */ /* 0x002fea000383ffff */
[----:B------:R-:W-:Y:S05]  /*8920*/  BRA `(.L_x_207) ;  /* 0xfffffff000e47947 */ /* 0x000fea000383ffff */
.L_x_171:
[----:B0-----:R0:W1:Y:S02]  /*8930*/  SYNCS.PHASECHK.TRANS64.TRYWAIT P0, [R9+URZ], R4 ;  /* 0x00000004090075a7 */ /* 0x001064000800017f */
[----:B-1----:R-:W-:Y:S05]  /*8940*/  @!P0 NANOSLEEP.SYNCS 0x989680 ;  /* 0x009896800000895d */ /* 0x002fea0003900000 */
[----:B------:R-:W1:Y:S02]  /*8950*/  @!P0 SYNCS.PHASECHK.TRANS64 P0, [R9+URZ], R4 ;  /* 0x00000004090085a7 */ /* 0x000e64000800007f */
[----:B-1----:R-:W-:Y:S05]  /*8960*/  @!P0 BRA `(.L_x_171) ;  /* 0xfffffffc00f08947 */ /* 0x002fea000383ffff */
[----:B------:R-:W-:Y:S05]  /*8970*/  BRA `(.L_x_208) ;  /* 0xfffffff000f47947 */ /* 0x000fea000383ffff */
.L_x_172:
[----:B0-----:R0:W1:Y:S02]  /*8980*/  SYNCS.PHASECHK.TRANS64.TRYWAIT P0, [R6+URZ], R5 ;  /* 0x00000005060075a7 */ /* 0x001064000800017f */
[----:B-1----:R-:W-:Y:S05]  /*8990*/  @!P0 NANOSLEEP.SYNCS 0x989680 ;  /* 0x009896800000895d */ /* 0x002fea0003900000 */
[----:B------:R-:W1:Y:S02]  /*89a0*/  @!P0 SYNCS.PHASECHK.TRANS64 P0, [R6+URZ], R5 ;  /* 0x00000005060085a7 */ /* 0x000e64000800007f */
[----:B-1----:R-:W-:Y:S05]  /*89b0*/  @!P0 BRA `(.L_x_172) ;  /* 0xfffffffc00f08947 */ /* 0x002fea000383ffff */
[----:B------:R-:W-:Y:S05]  /*89c0*/  BRA `(.L_x_209) ;  /* 0xfffffff400047947 */ /* 0x000fea000383ffff */
.L_x_173:
[----:B0-----:R0:W1:Y:S02]  /*89d0*/  SYNCS.PHASECHK.TRANS64.TRYWAIT P0, [R9+URZ], R4 ;  /* 0x00000004090075a7 */ /* 0x001064000800017f */
[----:B-1----:R-:W-:Y:S05]  /*89e0*/  @!P0 NANOSLEEP.SYNCS 0x989680 ;  /* 0x009896800000895d */ /* 0x002fea0003900000 */
[----:B------:R-:W1:Y:S02]  /*89f0*/  @!P0 SYNCS.PHASECHK.TRANS64 P0, [R9+URZ], R4 ;  /* 0x00000004090085a7 */ /* 0x000e64000800007f */
[----:B-1----:R-:W-:Y:S05]  /*8a00*/  @!P0 BRA `(.L_x_173) ;  /* 0xfffffffc00f08947 */ /* 0x002fea000383ffff */
[----:B------:R-:W-:Y:S05]  /*8a10*/  BRA `(.L_x_210) ;  /* 0xfffffff400147947 */ /* 0x000fea000383ffff */
.L_x_174:
[----:B-1----:R1:W2:Y:S02]  /*8a20*/  SYNCS.PHASECHK.TRANS64.TRYWAIT P0, [R6+URZ], R5 ;  /* 0x00000005060075a7 */ /* 0x0022a4000800017f */
[----:B--2---:R-:W-:Y:S05]  /*8a30*/  @!P0 NANOSLEEP.SYNCS 0x989680 ;  /* 0x009896800000895d */ /* 0x004fea0003900000 */
[----:B------:R-:W2:Y:S02]  /*8a40*/  @!P0 SYNCS.PHASECHK.TRANS64 P0, [R6+URZ], R5 ;  /* 0x00000005060085a7 */ /* 0x000ea4000800007f */
[----:B--2---:R-:W-:Y:S05]  /*8a50*/  @!P0 BRA `(.L_x_174) ;  /* 0xfffffffc00f08947 */ /* 0x004fea000383ffff */
[----:B------:R-:W-:Y:S05]  /*8a60*/  BRA `(.L_x_211) ;  /* 0xfffffff4001c7947 */ /* 0x000fea000383ffff */
.L_x_212:
[----:B------:R-:W-:-:S00]  /*8a70*/  BRA `(.L_x_212) ;  /* 0xfffffffc00fc7947 */ /* 0x000fc0000383ffff */
[----:B------:R-:W-:-:S00]  /*8a80*/  NOP ;  /* 0x0000000000007918 */ /* 0x000fc00000000000 */
[----:B------:R-:W-:-:S00]  /*8a90*/  NOP ;  /* 0x0000000000007918 */ /* 0x000fc00000000000 */
[----:B------:R-:W-:-:S00]  /*8aa0*/  NOP ;  /* 0x0000000000007918 */ /* 0x000fc00000000000 */
[----:B------:R-:W-:-:S00]  /*8ab0*/  NOP ;  /* 0x0000000000007918 */ /* 0x000fc00000000000 */
[----:B------:R-:W-:-:S00]  /*8ac0*/  NOP ;  /* 0x0000000000007918 */ /* 0x000fc00000000000 */
[----:B------:R-:W-:-:S00]  /*8ad0*/  NOP ;  /* 0x0000000000007918 */ /* 0x000fc00000000000 */
[----:B------:R-:W-:-:S00]  /*8ae0*/  NOP ;  /* 0x0000000000007918 */ /* 0x000fc00000000000 */
[----:B------:R-:W-:-:S00]  /*8af0*/  NOP ;  /* 0x0000000000007918 */ /* 0x000fc00000000000 */
.L_x_213:


//--------------------- .nv.global.init           --------------------------
	.section	.nv.global.init,"aw",@progbits
.nv.global.init:
	.type		$str$22,@object
	.size		$str$22,($str$23 - $str$22)
$str$22:
        /*0000*/ 	.byte	0x6b, 0x5f, 0x74, 0x69, 0x6c, 0x65, 0x5f, 0x63, 0x6f, 0x75, 0x6e, 0x74, 0x20, 0x3e, 0x3d, 0x20
        /*0010*/ 	.byte	0x31, 0x00
	.type		$str$23,@object
	.size		$str$23,(__unnamed_1 - $str$23)
$str$23:
        /*0012*/ 	.byte	0x2f, 0x74, 0x6d, 0x70, 0x2f, 0x63, 0x75, 0x74, 0x6c, 0x61, 0x73, 0x73, 0x5f, 0x73, 0x77, 0x65
        /*0022*/ 	.byte	0x65, 0x70, 0x5f, 0x73, 0x72, 0x63, 0x2f, 0x69, 0x6e, 0x63, 0x6c, 0x75, 0x64, 0x65, 0x2f, 0x63
        /*0032*/ 	.byte	0x75, 0x74, 0x6c, 0x61, 0x73, 0x73, 0x2f, 0x67, 0x65, 0x6d, 0x6d, 0x2f, 0x63, 0x6f, 0x6c, 0x6c
        /*0042*/ 	.byte	0x65, 0x63, 0x74, 0x69, 0x76, 0x65, 0x2f, 0x73, 0x6d, 0x39, 0x30, 0x5f, 0x6d, 0x6d, 0x61, 0x5f
        /*0052*/ 	.byte	0x74, 0x6d, 0x61, 0x5f, 0x67, 0x6d, 0x6d, 0x61, 0x5f, 0x73, 0x73, 0x5f, 0x77, 0x61, 0x72, 0x70
        /*0062*/ 	.byte	0x73, 0x70, 0x65, 0x63, 0x69, 0x61, 0x6c, 0x69, 0x7a, 0x65, 0x64, 0x2e, 0x68, 0x70, 0x70, 0x00
	.type		__unnamed_1,@object
	.size		__unnamed_1,(.L_0 - __unnamed_1)
__unnamed_1:
        /*0072*/ 	.byte	0x76, 0x6f, 0x69, 0x64, 0x20, 0x63, 0x75, 0x74, 0x6c, 0x61, 0x73, 0x73, 0x3a, 0x3a, 0x67, 0x65
        /* <DEDUP_REMOVED lines=179> */
        /*0bb2*/ 	.byte	0x69, 0x64, 0x65, 0x6e, 0x74, 0x69, 0x74, 0x79, 0x5d, 0x00
.L_0:


//--------------------- .nv.shared._ZN7cutlass13device_kernelINS_4gemm6kernel13GemmUniversalIN4cute5tupleIJiiiiEEENS1_10collective13CollectiveMmaINS1_34MainloopSm90TmaGmmaWarpSpecializedILi30ENS5_IJNS4_1CILi1EEESB_SB_EEENS1_35KernelTmaWarpSpecializedCooperativeEEENS5_IJNSA_ILi192EEENSA_ILi48EEENSA_ILi16EEEEEENS_6half_tENS5_IJlSB_lEEESJ_SK_NS4_8TiledMMAINS4_8MMA_AtomIJNS4_4SM904GMMA25MMA_64x16x16_F32F16F16_SSILNSO_5MajorE0ELSQ_0ELNSO_7ScaleInE1ELSR_1EEEEEENS4_6LayoutINS5_IJNSA_ILi2EEESB_SB_EEENS5_IJSB_NSA_ILi0EEESX_EEEEENS5_IJNS4_10UnderscoreES10_S10_EEEEENS4_13SM90_TMA_LOADENS4_14ComposedLayoutINS4_7SwizzleILi1ELi4ELi3EEENS4_18smem_ptr_flag_bitsILi16EEENSU_INS5_IJNSA_ILi8EEESH_EEENS5_IJSH_SB_EEEEEEEvNS4_8identityES13_S1D_vS1E_EENS_8epilogue10collective6detail29Sm90TmaWarpSpecializedAdapterINS1H_15DefaultEpilogueISJ_SK_SK_NS1G_6thread17LinearCombinationISJ_Li1EffLNS1L_9ScaleType4KindE0ELNS_15FloatRoundStyleE2ESJ_EENS1_15EpilogueDefaultEEEEEvvEEEEvNT_6ParamsE --------------------------
	.section	.nv.shared._ZN7cutlass13device_kernelINS_4gemm6kernel13GemmUniversalIN4cute5tupleIJiiiiEEENS1_10collective13CollectiveMmaINS1_34MainloopSm90TmaGmmaWarpSpecializedILi30ENS5_IJNS4_1CILi1EEESB_SB_EEENS1_35KernelTmaWarpSpecializedCooperativeEEENS5_IJNSA_ILi192EEENSA_ILi48EEENSA_ILi16EEEEEENS_6half_tENS5_IJlSB_lEEESJ_SK_NS4_8TiledMMAINS4_8MMA_AtomIJNS4_4SM904GMMA25MMA_64x16x16_F32F16F16_SSILNSO_5MajorE0ELSQ_0ELNSO_7ScaleInE1ELSR_1EEEEEENS4_6LayoutINS5_IJNSA_ILi2EEESB_SB_EEENS5_IJSB_NSA_ILi0EEESX_EEEEENS5_IJNS4_10UnderscoreES10_S10_EEEEENS4_13SM90_TMA_LOADENS4_14ComposedLayoutINS4_7SwizzleILi1ELi4ELi3EEENS4_18smem_ptr_flag_bitsILi16EEENSU_INS5_IJNSA_ILi8EEESH_EEENS5_IJSH_SB_EEEEEEEvNS4_8identityES13_S1D_vS1E_EENS_8epilogue10collective6detail29Sm90TmaWarpSpecializedAdapterINS1H_15DefaultEpilogueISJ_SK_SK_NS1G_6thread17LinearCombinationISJ_Li1EffLNS1L_9ScaleType4KindE0ELNS_15FloatRoundStyleE2ESJ_EENS1_15EpilogueDefaultEEEEEvvEEEEvNT_6ParamsE,"aw",@nobits
	.sectionflags	@""
	.align	16
	.zero		1024


//--------------------- .nv.shared.reserved.0     --------------------------
	.section	.nv.shared.reserved.0,"aw",@nobits
	.weak		__nv_reservedSMEM_offset_0_alias
	.size		__nv_reservedSMEM_offset_0_alias, 0, 0
	.other		__nv_reservedSMEM_offset_0_alias,@"STO_CUDA_RESERVED_SHARED STV_DEFAULT"
__nv_reservedSMEM_offset_0_alias:
	.zero		0


//--------------------- .nv.global                --------------------------
	.section	.nv.global,"aw",@nobits
.nv.global:
	.type		_ZN39_INTERNAL_ef57c5bb_4_k_cu_50f26415_97584cute1_E,@object
	.size		_ZN39_INTERNAL_ef57c5bb_4_k_cu_50f26415_97584cute1_E,(_ZN39_INTERNAL_ef57c5bb_4_k_cu_50f26415_97584cuda3std3__45__cpo6cbeginE - _ZN39_INTERNAL_ef57c5bb_4_k_cu_50f26415_97584cute1_E)
_ZN39_INTERNAL_ef57c5bb_4_k_cu_50f26415_97584cute1_E:
	.zero		1
	.type		_ZN39_INTERNAL_ef57c5bb_4_k_cu_50f26415_97584cuda3std3__45__cpo6cbeginE,@object
	.size		_ZN39_INTERNAL_ef57c5bb_4_k_cu_50f26415_97584cuda3std3__45__cpo6cbeginE,(_ZN39_INTERNAL_ef57c5bb_4_k_cu_50f26415_97584cuda3std3__48in_placeE - _ZN39_INTERNAL_ef57c5bb_4_k_cu_50f26415_97584cuda3std3__45__cpo6cbeginE)
_ZN39_INTERNAL_ef57c5bb_4_k_cu_50f26415_97584cuda3std3__45__cpo6cbeginE:
	.zero		1
	.type		_ZN39_INTERNAL_ef57c5bb_4_k_cu_50f26415_97584cuda3std3__48in_placeE,@object
	.size		_ZN39_INTERNAL_ef57c5bb_4_k_cu_50f26415_97584cuda3std3__48in_placeE,(_ZN39_INTERNAL_ef57c5bb_4_k_cu_50f26415_97584cuda3std6ranges3__45__cpo9iter_moveE - _ZN39_INTERNAL_ef57c5bb_4_k_cu_50f26415_97584cuda3std3__48in_placeE)
_ZN39_INTERNAL_ef57c5bb_4_k_cu_50f26415_97584cuda3std3__48in_placeE:
	.zero		1
	.type		_ZN39_INTERNAL_ef57c5bb_4_k_cu_50f26415_97584cuda3std6ranges3__45__cpo9iter_moveE,@object
	.size		_ZN39_INTERNAL_ef57c5bb_4_k_cu_50f26415_97584cuda3std6ranges3__45__cpo9iter_moveE,(_ZN39_INTERNAL_ef57c5bb_4_k_cu_50f26415_97584cuda3std3__45__cpo5beginE - _ZN39_INTERNAL_ef57c5bb_4_k_cu_50f26415_97584cuda3std6ranges3__45__cpo9iter_moveE)
_ZN39_INTERNAL_ef57c5bb_4_k_cu_50f26415_97584cuda3std6ranges3__45__cpo9iter_moveE:
	.zero		1
	.type		_ZN39_INTERNAL_ef57c5bb_4_k_cu_50f26415_97584cuda3std3__45__cpo5beginE,@object
	.size		_ZN39_INTERNAL_ef57c5bb_4_k_cu_50f26415_97584cuda3std3__45__cpo5beginE,(_ZN39_INTERNAL_ef57c5bb_4_k_cu_50f26415_97584cuda3std3__441_GLOBAL__N__ef57c5bb_4_k_cu_50f26415_97586ignoreE - _ZN39_INTERNAL_ef57c5bb_4_k_cu_50f26415_97584cuda3std3__45__cpo5beginE)
_ZN39_INTERNAL_ef57c5bb_4_k_cu_50f26415_97584cuda3std3__45__cpo5beginE:
	.zero		1
	.type		_ZN39_INTERNAL_ef57c5bb_4_k_cu_50f26415_97584cuda3std3__441_GLOBAL__N__ef57c5bb_4_k_cu_50f26415_97586ignoreE,@object
	.size		_ZN39_INTERNAL_ef57c5bb_4_k_cu_50f26415_97584cuda3std3__441_GLOBAL__N__ef57c5bb_4_k_cu_50f26415_97586ignoreE,(_ZN39_INTERNAL_ef57c5bb_4_k_cu_50f26415_97584cute7productE - _ZN39_INTERNAL_ef57c5bb_4_k_cu_50f26415_97584cuda3std3__441_GLOBAL__N__ef57c5bb_4_k_cu_50f26415_97586ignoreE)
_ZN39_INTERNAL_ef57c5bb_4_k_cu_50f26415_97584cuda3std3__441_GLOBAL__N__ef57c5bb_4_k_cu_50f26415_97586ignoreE:
	.zero		1
	.type		_ZN39_INTERNAL_ef57c5bb_4_k_cu_50f26415_97584cute7productE,@object
	.size		_ZN39_INTERNAL_ef57c5bb_4_k_cu_50f26415_97584cute7productE,(_ZN39_INTERNAL_ef57c5bb_4_k_cu_50f26415_97584cuda3std3__45__cpo3endE - _ZN39_INTERNAL_ef57c5bb_4_k_cu_50f26415_97584cute7productE)
_ZN39_INTERNAL_ef57c5bb_4_k_cu_50f26415_97584cute7productE:
	.zero		1
	.type		_ZN39_INTERNAL_ef57c5bb_4_k_cu_50f26415_97584cuda3std3__45__cpo3endE,@object
	.size		_ZN39_INTERNAL_ef57c5bb_4_k_cu_50f26415_97584cuda3std3__45__cpo3endE,(_ZN39_INTERNAL_ef57c5bb_4_k_cu_50f26415_97584cuda3std3__419piecewise_constructE - _ZN39_INTERNAL_ef57c5bb_4_k_cu_50f26415_97584cuda3std3__45__cpo3endE)
_ZN39_INTERNAL_ef57c5bb_4_k_cu_50f26415_97584cuda3std3__45__cpo3endE:
	.zero		1
	.type		_ZN39_INTERNAL_ef57c5bb_4_k_cu_50f26415_97584cuda3std3__419piecewise_constructE,@object
	.size		_ZN39_INTERNAL_ef57c5bb_4_k_cu_50f26415_97584cuda3std3__419piecewise_constructE,(_ZN39_INTERNAL_ef57c5bb_4_k_cu_50f26415_97584cuda3std3__45__cpo4cendE - _ZN39_INTERNAL_ef57c5bb_4_k_cu_50f26415_97584cuda3std3__419piecewise_constructE)
_ZN39_INTERNAL_ef57c5bb_4_k_cu_50f26415_97584cuda3std3__419piecewise_constructE:
	.zero		1
	.type		_ZN39_INTERNAL_ef57c5bb_4_k_cu_50f26415_97584cuda3std3__45__cpo4cendE,@object
	.size		_ZN39_INTERNAL_ef57c5bb_4_k_cu_50f26415_97584cuda3std3__45__cpo4cendE,(_ZN39_INTERNAL_ef57c5bb_4_k_cu_50f26415_97584cuda3std6ranges3__45__cpo4swapE - _ZN39_INTERNAL_ef57c5bb_4_k_cu_50f26415_97584cuda3std3__45__cpo4cendE)
_ZN39_INTERNAL_ef57c5bb_4_k_cu_50f26415_97584cuda3std3__45__cpo4cendE:
	.zero		1
	.type		_ZN39_INTERNAL_ef57c5bb_4_k_cu_50f26415_97584cuda3std6ranges3__45__cpo4swapE,@object
	.size		_ZN39_INTERNAL_ef57c5bb_4_k_cu_50f26415_97584cuda3std6ranges3__45__cpo4swapE,(.L_8 - _ZN39_INTERNAL_ef57c5bb_4_k_cu_50f26415_97584cuda3std6ranges3__45__cpo4swapE)
_ZN39_INTERNAL_ef57c5bb_4_k_cu_50f26415_97584cuda3std6ranges3__45__cpo4swapE:
	.zero		1
.L_8:


//--------------------- .nv.constant0._ZN7cutlass13device_kernelINS_4gemm6kernel13GemmUniversalIN4cute5tupleIJiiiiEEENS1_10collective13CollectiveMmaINS1_34MainloopSm90TmaGmmaWarpSpecializedILi30ENS5_IJNS4_1CILi1EEESB_SB_EEENS1_35KernelTmaWarpSpecializedCooperativeEEENS5_IJNSA_ILi192EEENSA_ILi48EEENSA_ILi16EEEEEENS_6half_tENS5_IJlSB_lEEESJ_SK_NS4_8TiledMMAINS4_8MMA_AtomIJNS4_4SM904GMMA25MMA_64x16x16_F32F16F16_SSILNSO_5MajorE0ELSQ_0ELNSO_7ScaleInE1ELSR_1EEEEEENS4_6LayoutINS5_IJNSA_ILi2EEESB_SB_EEENS5_IJSB_NSA_ILi0EEESX_EEEEENS5_IJNS4_10UnderscoreES10_S10_EEEEENS4_13SM90_TMA_LOADENS4_14ComposedLayoutINS4_7SwizzleILi1ELi4ELi3EEENS4_18smem_ptr_flag_bitsILi16EEENSU_INS5_IJNSA_ILi8EEESH_EEENS5_IJSH_SB_EEEEEEEvNS4_8identityES13_S1D_vS1E_EENS_8epilogue10collective6detail29Sm90TmaWarpSpecializedAdapterINS1H_15DefaultEpilogueISJ_SK_SK_NS1G_6thread17LinearCombinationISJ_Li1EffLNS1L_9ScaleType4KindE0ELNS_15FloatRoundStyleE2ESJ_EENS1_15EpilogueDefaultEEEEEvvEEEEvNT_6ParamsE --------------------------
	.section	.nv.constant0._ZN7cutlass13device_kernelINS_4gemm6kernel13GemmUniversalIN4cute5tupleIJiiiiEEENS1_10collective13CollectiveMmaINS1_34MainloopSm90TmaGmmaWarpSpecializedILi30ENS5_IJNS4_1CILi1EEESB_SB_EEENS1_35KernelTmaWarpSpecializedCooperativeEEENS5_IJNSA_ILi192EEENSA_ILi48EEENSA_ILi16EEEEEENS_6half_tENS5_IJlSB_lEEESJ_SK_NS4_8TiledMMAINS4_8MMA_AtomIJNS4_4SM904GMMA25MMA_64x16x16_F32F16F16_SSILNSO_5MajorE0ELSQ_0ELNSO_7ScaleInE1ELSR_1EEEEEENS4_6LayoutINS5_IJNSA_ILi2EEESB_SB_EEENS5_IJSB_NSA_ILi0EEESX_EEEEENS5_IJNS4_10UnderscoreES10_S10_EEEEENS4_13SM90_TMA_LOADENS4_14ComposedLayoutINS4_7SwizzleILi1ELi4ELi3EEENS4_18smem_ptr_flag_bitsILi16EEENSU_INS5_IJNSA_ILi8EEESH_EEENS5_IJSH_SB_EEEEEEEvNS4_8identityES13_S1D_vS1E_EENS_8epilogue10collective6detail29Sm90TmaWarpSpecializedAdapterINS1H_15DefaultEpilogueISJ_SK_SK_NS1G_6thread17LinearCombinationISJ_Li1EffLNS1L_9ScaleType4KindE0ELNS_15FloatRoundStyleE2ESJ_EENS1_15EpilogueDefaultEEEEEvvEEEEvNT_6ParamsE,"a",@progbits
	.sectionflags	@""
	.align	4
.nv.constant0._ZN7cutlass13device_kernelINS_4gemm6kernel13GemmUniversalIN4cute5tupleIJiiiiEEENS1_10collective13CollectiveMmaINS1_34MainloopSm90TmaGmmaWarpSpecializedILi30ENS5_IJNS4_1CILi1EEESB_SB_EEENS1_35KernelTmaWarpSpecializedCooperativeEEENS5_IJNSA_ILi192EEENSA_ILi48EEENSA_ILi16EEEEEENS_6half_tENS5_IJlSB_lEEESJ_SK_NS4_8TiledMMAINS4_8MMA_AtomIJNS4_4SM904GMMA25MMA_64x16x16_F32F16F16_SSILNSO_5MajorE0ELSQ_0ELNSO_7ScaleInE1ELSR_1EEEEEENS4_6LayoutINS5_IJNSA_ILi2EEESB_SB_EEENS5_IJSB_NSA_ILi0EEESX_EEEEENS5_IJNS4_10UnderscoreES10_S10_EEEEENS4_13SM90_TMA_LOADENS4_14ComposedLayoutINS4_7SwizzleILi1ELi4ELi3EEENS4_18smem_ptr_flag_bitsILi16EEENSU_INS5_IJNSA_ILi8EEESH_EEENS5_IJSH_SB_EEEEEEEvNS4_8identityES13_S1D_vS1E_EENS_8epilogue10collective6detail29Sm90TmaWarpSpecializedAdapterINS1H_15DefaultEpilogueISJ_SK_SK_NS1G_6thread17LinearCombinationISJ_Li1EffLNS1L_9ScaleType4KindE0ELNS_15FloatRoundStyleE2ESJ_EENS1_15EpilogueDefaultEEEEEvvEEEEvNT_6ParamsE:
	.zero		1664


//--------------------- SYMBOLS --------------------------

	.type		.nv.reservedSmem.offset0,@object
	.size		.nv.reservedSmem.offset0,0x4
	.type		__assertfail,@function
